	.target	sm_100a

	.elftype	@"ET_EXEC"


//--------------------- .note.nv.tkinfo           --------------------------
	.section	.note.nv.tkinfo,"",@"SHT_NOTE"
	.sectionflags	@"SHF_NOTE_NV_TKINFO"
	.tkinfo
        /*0018*/ 	.word	0x00000002
        /*0030*/ 	.string	""
        /*0030*/ 	.string	"ptxas"
        /*0030*/ 	.string	"Cuda compilation tools, release 13.0, V13.0.88"
        /*0030*/ 	.string	"Build cuda_13.0.r13.0/compiler.36424714_0"
        /*0030*/ 	.string	"-arch sm_100a -m 64 "



//--------------------- .note.nv.cuinfo           --------------------------
	.section	.note.nv.cuinfo,"",@"SHT_NOTE"
	.sectionflags	@"SHF_NOTE_NV_CUINFO"
        /*0018*/ 	.short	0x0002
        /*001a*/ 	.short	0x0064
        /*001c*/ 	.short	0x0082
	.zero		2


//--------------------- .nv.info                  --------------------------
	.section	.nv.info,"",@"SHT_CUDA_INFO"
	.align	4


	//----- nvinfo : EIATTR_REGCOUNT
	.align		4
        /*0000*/ 	.byte	0x04, 0x2f
        /*0002*/ 	.short	(.L_19 - .L_18)
	.align		4
.L_18:
        /*0004*/ 	.word	index@(_ZN7cutlass13device_kernelINS_4conv6kernel13ConvUniversalINS1_16ConvProblemShapeILNS1_8OperatorE2ELi3EEENS1_10collective14CollectiveConvINS1_47MainloopSm100TmaUmmaWarpSpecializedImplicitGemmILS5_2ELi12ELi3ELi1ELi2EN4cute5tupleIJNSA_1CILi1EEESD_SD_EEEEENSB_IJNSC_ILi64EEENSB_IJSG_EEENSB_IJNSC_ILi32EEEEEEEEENS_10tfloat32_tESL_NSA_8TiledMMAINSA_8MMA_AtomIJNSA_17SM100_MMA_TF32_SSISL_SL_fLi64ELi64ELNSA_4UMMA5MajorE1ELSQ_1ELNSP_7ScaleInE0ELSR_0EEEEEENSA_6LayoutISE_NSB_IJNSC_ILi0EEESV_SV_EEEEENSB_IJNSA_10UnderscoreESY_SY_EEEEENS7_6detail27Sm100ImplicitGemmTileTraitsINSA_13SM90_TMA_LOADENSA_14ComposedLayoutINSA_7SwizzleILi2ELi5ELi2EEENSA_18smem_ptr_flag_bitsILi32EEENSU_INSB_IJSI_NSC_ILi4EEEEEENSB_IJSD_SI_EEEEEEEvEENS12_INSA_20SM90_TMA_LOAD_IM2COLES1D_vEEEENS_8epilogue10collective18CollectiveEpilogueINS1I_23Sm100TmaWarpSpecializedILi3ELi2ELi16ELb1ELb0EEEJSK_NSB_IJNSU_ISG_SD_EENSU_ISI_SD_EEEEESL_NSB_IJlNSB_IJSD_lllEEESV_EEESL_S1R_NS1I_6fusion15FusionCallbacksIS1M_NS1S_17LinearCombinationISL_fSL_fLNS_15FloatRoundStyleE2EEESK_S1P_JEEENSA_5SM1004TMEM4LOAD26SM100_TMEM_LOAD_16dp128b8xES13_NS14_INS15_ILi3ELi4ELi3EEES18_NSU_INSB_IJNSC_ILi8EEESI_EEENSB_IJSI_SD_EEEEEEENSA_17SM75_U32x4_LDSM_NENSA_14SM90_TMA_STOREES27_NSA_17SM90_U32x4_STSM_NENSA_39AutoVectorizingCopyWithAssumedAlignmentILi128EEEEEEvvEEEEvNT_6ParamsE)
        /*0008*/ 	.word	0x00000050


	//----- nvinfo : EIATTR_FRAME_SIZE
	.align		4
.L_19:
        /*000c*/ 	.byte	0x04, 0x11
        /*000e*/ 	.short	(.L_21 - .L_20)
	.align		4
.L_20:
        /*0010*/ 	.word	index@($__internal_2_$__cuda_sm10x_tcgen05_guardrail_trap_unallocated_columns_being_dealloced)
        /*0014*/ 	.word	0x00000008


	//----- nvinfo : EIATTR_FRAME_SIZE
	.align		4
.L_21:
        /*0018*/ 	.byte	0x04, 0x11
        /*001a*/ 	.short	(.L_23 - .L_22)
	.align		4
.L_22:
        /*001c*/ 	.word	index@($__internal_1_$__cuda_sm10x_tcgen05_guardrail_trap_phase_invalid_during_alloc)
        /*0020*/ 	.word	0x00000008


	//----- nvinfo : EIATTR_FRAME_SIZE
	.align		4
.L_23:
        /*0024*/ 	.byte	0x04, 0x11
        /*0026*/ 	.short	(.L_25 - .L_24)
	.align		4
.L_24:
        /*0028*/ 	.word	index@($__internal_0_$__cuda_sm10x_tcgen05_guardrail_trap_col_being_dealloced_not_returned_by_alloc)
        /*002c*/ 	.word	0x00000008


	//----- nvinfo : EIATTR_FRAME_SIZE
	.align		4
.L_25:
        /*0030*/ 	.byte	0x04, 0x11
        /*0032*/ 	.short	(.L_27 - .L_26)
	.align		4
.L_26:
        /*0034*/ 	.word	index@(_ZN7cutlass13device_kernelINS_4conv6kernel13ConvUniversalINS1_16ConvProblemShapeILNS1_8OperatorE2ELi3EEENS1_10collective14CollectiveConvINS1_47MainloopSm100TmaUmmaWarpSpecializedImplicitGemmILS5_2ELi12ELi3ELi1ELi2EN4cute5tupleIJNSA_1CILi1EEESD_SD_EEEEENSB_IJNSC_ILi64EEENSB_IJSG_EEENSB_IJNSC_ILi32EEEEEEEEENS_10tfloat32_tESL_NSA_8TiledMMAINSA_8MMA_AtomIJNSA_17SM100_MMA_TF32_SSISL_SL_fLi64ELi64ELNSA_4UMMA5MajorE1ELSQ_1ELNSP_7ScaleInE0ELSR_0EEEEEENSA_6LayoutISE_NSB_IJNSC_ILi0EEESV_SV_EEEEENSB_IJNSA_10UnderscoreESY_SY_EEEEENS7_6detail27Sm100ImplicitGemmTileTraitsINSA_13SM90_TMA_LOADENSA_14ComposedLayoutINSA_7SwizzleILi2ELi5ELi2EEENSA_18smem_ptr_flag_bitsILi32EEENSU_INSB_IJSI_NSC_ILi4EEEEEENSB_IJSD_SI_EEEEEEEvEENS12_INSA_20SM90_TMA_LOAD_IM2COLES1D_vEEEENS_8epilogue10collective18CollectiveEpilogueINS1I_23Sm100TmaWarpSpecializedILi3ELi2ELi16ELb1ELb0EEEJSK_NSB_IJNSU_ISG_SD_EENSU_ISI_SD_EEEEESL_NSB_IJlNSB_IJSD_lllEEESV_EEESL_S1R_NS1I_6fusion15FusionCallbacksIS1M_NS1S_17LinearCombinationISL_fSL_fLNS_15FloatRoundStyleE2EEESK_S1P_JEEENSA_5SM1004TMEM4LOAD26SM100_TMEM_LOAD_16dp128b8xES13_NS14_INS15_ILi3ELi4ELi3EEES18_NSU_INSB_IJNSC_ILi8EEESI_EEENSB_IJSI_SD_EEEEEEENSA_17SM75_U32x4_LDSM_NENSA_14SM90_TMA_STOREES27_NSA_17SM90_U32x4_STSM_NENSA_39AutoVectorizingCopyWithAssumedAlignmentILi128EEEEEEvvEEEEvNT_6ParamsE)
        /*0038*/ 	.word	0x00000008


	//----- nvinfo : EIATTR_MIN_STACK_SIZE
	.align		4
.L_27:
        /*003c*/ 	.byte	0x04, 0x12
        /*003e*/ 	.short	(.L_29 - .L_28)
	.align		4
.L_28:
        /*0040*/ 	.word	index@(_ZN7cutlass13device_kernelINS_4conv6kernel13ConvUniversalINS1_16ConvProblemShapeILNS1_8OperatorE2ELi3EEENS1_10collective14CollectiveConvINS1_47MainloopSm100TmaUmmaWarpSpecializedImplicitGemmILS5_2ELi12ELi3ELi1ELi2EN4cute5tupleIJNSA_1CILi1EEESD_SD_EEEEENSB_IJNSC_ILi64EEENSB_IJSG_EEENSB_IJNSC_ILi32EEEEEEEEENS_10tfloat32_tESL_NSA_8TiledMMAINSA_8MMA_AtomIJNSA_17SM100_MMA_TF32_SSISL_SL_fLi64ELi64ELNSA_4UMMA5MajorE1ELSQ_1ELNSP_7ScaleInE0ELSR_0EEEEEENSA_6LayoutISE_NSB_IJNSC_ILi0EEESV_SV_EEEEENSB_IJNSA_10UnderscoreESY_SY_EEEEENS7_6detail27Sm100ImplicitGemmTileTraitsINSA_13SM90_TMA_LOADENSA_14ComposedLayoutINSA_7SwizzleILi2ELi5ELi2EEENSA_18smem_ptr_flag_bitsILi32EEENSU_INSB_IJSI_NSC_ILi4EEEEEENSB_IJSD_SI_EEEEEEEvEENS12_INSA_20SM90_TMA_LOAD_IM2COLES1D_vEEEENS_8epilogue10collective18CollectiveEpilogueINS1I_23Sm100TmaWarpSpecializedILi3ELi2ELi16ELb1ELb0EEEJSK_NSB_IJNSU_ISG_SD_EENSU_ISI_SD_EEEEESL_NSB_IJlNSB_IJSD_lllEEESV_EEESL_S1R_NS1I_6fusion15FusionCallbacksIS1M_NS1S_17LinearCombinationISL_fSL_fLNS_15FloatRoundStyleE2EEESK_S1P_JEEENSA_5SM1004TMEM4LOAD26SM100_TMEM_LOAD_16dp128b8xES13_NS14_INS15_ILi3ELi4ELi3EEES18_NSU_INSB_IJNSC_ILi8EEESI_EEENSB_IJSI_SD_EEEEEEENSA_17SM75_U32x4_LDSM_NENSA_14SM90_TMA_STOREES27_NSA_17SM90_U32x4_STSM_NENSA_39AutoVectorizingCopyWithAssumedAlignmentILi128EEEEEEvvEEEEvNT_6ParamsE)
        /*0044*/ 	.word	0x00000008
.L_29:


//--------------------- .nv.compat                --------------------------
	.section	.nv.compat,"",@"SHT_CUDA_COMPAT_INFO"
	.align	4
        /*0000*/ 	.byte	0x02, 0x09, 0x01, 0x00, 0x02, 0x02, 0x02, 0x00, 0x02, 0x05, 0x05, 0x00, 0x03, 0x07, 0x01, 0x01
        /*0010*/ 	.byte	0x02, 0x03, 0x01, 0x00, 0x02, 0x06, 0x01, 0x00, 0x04, 0x0b, 0x08, 0x00, 0x09, 0x00, 0x00, 0x00
        /*0020*/ 	.byte	0x00, 0x00, 0x00, 0x00


//--------------------- .nv.info._ZN7cutlass13device_kernelINS_4conv6kernel13ConvUniversalINS1_16ConvProblemShapeILNS1_8OperatorE2ELi3EEENS1_10collective14CollectiveConvINS1_47MainloopSm100TmaUmmaWarpSpecializedImplicitGemmILS5_2ELi12ELi3ELi1ELi2EN4cute5tupleIJNSA_1CILi1EEESD_SD_EEEEENSB_IJNSC_ILi64EEENSB_IJSG_EEENSB_IJNSC_ILi32EEEEEEEEENS_10tfloat32_tESL_NSA_8TiledMMAINSA_8MMA_AtomIJNSA_17SM100_MMA_TF32_SSISL_SL_fLi64ELi64ELNSA_4UMMA5MajorE1ELSQ_1ELNSP_7ScaleInE0ELSR_0EEEEEENSA_6LayoutISE_NSB_IJNSC_ILi0EEESV_SV_EEEEENSB_IJNSA_10UnderscoreESY_SY_EEEEENS7_6detail27Sm100ImplicitGemmTileTraitsINSA_13SM90_TMA_LOADENSA_14ComposedLayoutINSA_7SwizzleILi2ELi5ELi2EEENSA_18smem_ptr_flag_bitsILi32EEENSU_INSB_IJSI_NSC_ILi4EEEEEENSB_IJSD_SI_EEEEEEEvEENS12_INSA_20SM90_TMA_LOAD_IM2COLES1D_vEEEENS_8epilogue10collective18CollectiveEpilogueINS1I_23Sm100TmaWarpSpecializedILi3ELi2ELi16ELb1ELb0EEEJSK_NSB_IJNSU_ISG_SD_EENSU_ISI_SD_EEEEESL_NSB_IJlNSB_IJSD_lllEEESV_EEESL_S1R_NS1I_6fusion15FusionCallbacksIS1M_NS1S_17LinearCombinationISL_fSL_fLNS_15FloatRoundStyleE2EEESK_S1P_JEEENSA_5SM1004TMEM4LOAD26SM100_TMEM_LOAD_16dp128b8xES13_NS14_INS15_ILi3ELi4ELi3EEES18_NSU_INSB_IJNSC_ILi8EEESI_EEENSB_IJSI_SD_EEEEEEENSA_17SM75_U32x4_LDSM_NENSA_14SM90_TMA_STOREES27_NSA_17SM90_U32x4_STSM_NENSA_39AutoVectorizingCopyWithAssumedAlignmentILi128EEEEEEvvEEEEvNT_6ParamsE --------------------------
	.section	.nv.info._ZN7cutlass13device_kernelINS_4conv6kernel13ConvUniversalINS1_16ConvProblemShapeILNS1_8OperatorE2ELi3EEENS1_10collective14CollectiveConvINS1_47MainloopSm100TmaUmmaWarpSpecializedImplicitGemmILS5_2ELi12ELi3ELi1ELi2EN4cute5tupleIJNSA_1CILi1EEESD_SD_EEEEENSB_IJNSC_ILi64EEENSB_IJSG_EEENSB_IJNSC_ILi32EEEEEEEEENS_10tfloat32_tESL_NSA_8TiledMMAINSA_8MMA_AtomIJNSA_17SM100_MMA_TF32_SSISL_SL_fLi64ELi64ELNSA_4UMMA5MajorE1ELSQ_1ELNSP_7ScaleInE0ELSR_0EEEEEENSA_6LayoutISE_NSB_IJNSC_ILi0EEESV_SV_EEEEENSB_IJNSA_10UnderscoreESY_SY_EEEEENS7_6detail27Sm100ImplicitGemmTileTraitsINSA_13SM90_TMA_LOADENSA_14ComposedLayoutINSA_7SwizzleILi2ELi5ELi2EEENSA_18smem_ptr_flag_bitsILi32EEENSU_INSB_IJSI_NSC_ILi4EEEEEENSB_IJSD_SI_EEEEEEEvEENS12_INSA_20SM90_TMA_LOAD_IM2COLES1D_vEEEENS_8epilogue10collective18CollectiveEpilogueINS1I_23Sm100TmaWarpSpecializedILi3ELi2ELi16ELb1ELb0EEEJSK_NSB_IJNSU_ISG_SD_EENSU_ISI_SD_EEEEESL_NSB_IJlNSB_IJSD_lllEEESV_EEESL_S1R_NS1I_6fusion15FusionCallbacksIS1M_NS1S_17LinearCombinationISL_fSL_fLNS_15FloatRoundStyleE2EEESK_S1P_JEEENSA_5SM1004TMEM4LOAD26SM100_TMEM_LOAD_16dp128b8xES13_NS14_INS15_ILi3ELi4ELi3EEES18_NSU_INSB_IJNSC_ILi8EEESI_EEENSB_IJSI_SD_EEEEEEENSA_17SM75_U32x4_LDSM_NENSA_14SM90_TMA_STOREES27_NSA_17SM90_U32x4_STSM_NENSA_39AutoVectorizingCopyWithAssumedAlignmentILi128EEEEEEvvEEEEvNT_6ParamsE,"",@"SHT_CUDA_INFO"
	.sectionflags	@""
	.align	4


	//----- nvinfo : EIATTR_CUDA_API_VERSION
	.align		4
        /*0000*/ 	.byte	0x04, 0x37
        /*0002*/ 	.short	(.L_31 - .L_30)
.L_30:
        /*0004*/ 	.word	0x00000082


	//----- nvinfo : EIATTR_KPARAM_INFO
	.align		4
.L_31:
        /*0008*/ 	.byte	0x04, 0x17
        /*000a*/ 	.short	(.L_33 - .L_32)
.L_32:
        /*000c*/ 	.word	0x00000000
        /*0010*/ 	.short	0x0000
        /*0012*/ 	.short	0x0000
        /*0014*/ 	.byte	0x00, 0xf0, 0x01, 0x24


	//----- nvinfo : EIATTR_AT_ENTRY_FRAGMENTS
	.align		4
.L_33:
        /*0018*/ 	.byte	0x04, 0x4f
        /*001a*/ 	.short	(.L_35 - .L_34)


	//   ....[0]....
.L_34:
        /*001c*/ 	.word	0x00000006


	//----- nvinfo : EIATTR_RESERVED_SMEM_USED
	.align		4
.L_35:
        /*0020*/ 	.byte	0x01, 0x41
	.zero		2


	//----- nvinfo : EIATTR_SPARSE_MMA_MASK
	.align		4
        /*0024*/ 	.byte	0x03, 0x50
        /*0026*/ 	.short	0x0000


	//----- nvinfo : EIATTR_TCGEN05_1CTA_USED
	.align		4
        /*0028*/ 	.byte	0x01, 0x51
	.zero		2


	//----- nvinfo : EIATTR_MAXREG_COUNT
	.align		4
        /*002c*/ 	.byte	0x03, 0x1b
        /*002e*/ 	.short	0x00ff


	//----- nvinfo : EIATTR_NUM_BARRIERS
	.align		4
        /*0030*/ 	.byte	0x02, 0x4c
        /*0032*/ 	.byte	0x07
	.zero		1


	//----- nvinfo : EIATTR_EXTERNS
	.align		4
        /*0034*/ 	.byte	0x04, 0x0f
        /*0036*/ 	.short	(.L_37 - .L_36)


	//   ....[0]....
	.align		4
.L_36:
        /*0038*/ 	.word	index@(__assertfail)


	//----- nvinfo : EIATTR_MERCURY_ISA_VERSION
	.align		4
.L_37:
        /*003c*/ 	.byte	0x03, 0x5f
        /*003e*/ 	.short	0x0101


	//----- nvinfo : EIATTR_INT_WARP_WIDE_INSTR_OFFSETS
	.align		4
        /*0040*/ 	.byte	0x04, 0x31
        /*0042*/ 	.short	(.L_39 - .L_38)


	//   ....[0]....
.L_38:
        /*0044*/ 	.word	0x000047d0


	//   ....[1]....
        /*0048*/ 	.word	0x000047f0


	//   ....[2]....
        /*004c*/ 	.word	0x00004820


	//   ....[3]....
        /*0050*/ 	.word	0x00005a00


	//   ....[4]....
        /*0054*/ 	.word	0x00005af0


	//   ....[5]....
        /*0058*/ 	.word	0x00005c50


	//   ....[6]....
        /*005c*/ 	.word	0x00005d30


	//----- nvinfo : EIATTR_COOP_GROUP_MASK_REGIDS
	.align		4
.L_39:
        /*0060*/ 	.byte	0x04, 0x29
        /*0062*/ 	.short	(.L_41 - .L_40)


	//   ....[0]....
.L_40:
        /*0064*/ 	.word	0xffffffff


	//   ....[1]....
        /*0068*/ 	.word	0xffffffff


	//   ....[2]....
        /*006c*/ 	.word	0xffffffff


	//   ....[3]....
        /*0070*/ 	.word	0xffffffff


	//   ....[4]....
        /*0074*/ 	.word	0xffffffff


	//   ....[5]....
        /*0078*/ 	.word	0xffffffff


	//   ....[6]....
        /*007c*/ 	.word	0xffffffff


	//   ....[7]....
        /*0080*/ 	.word	0xffffffff


	//   ....[8]....
        /*0084*/ 	.word	0xffffffff


	//   ....[9]....
        /*0088*/ 	.word	0xffffffff


	//   ....[10]....
        /*008c*/ 	.word	0xffffffff


	//   ....[11]....
        /*0090*/ 	.word	0xffffffff


	//----- nvinfo : EIATTR_COOP_GROUP_INSTR_OFFSETS
	.align		4
.L_41:
        /*0094*/ 	.byte	0x04, 0x28
        /*0096*/ 	.short	(.L_43 - .L_42)


	//   ....[0]....
.L_42:
        /*0098*/ 	.word	0x00000090


	//   ....[1]....
        /*009c*/ 	.word	0x00000520


	//   ....[2]....
        /*00a0*/ 	.word	0x000007c0


	//   ....[3]....
        /*00a4*/ 	.word	0x00000940


	//   ....[4]....
        /*00a8*/ 	.word	0x00000a40


	//   ....[5]....
        /*00ac*/ 	.word	0x00000b90


	//   ....[6]....
        /*00b0*/ 	.word	0x000029d0


	//   ....[7]....
        /*00b4*/ 	.word	0x00003b20


	//   ....[8]....
        /*00b8*/ 	.word	0x00003d30


	//   ....[9]....
        /*00bc*/ 	.word	0x00003d60


	//   ....[10]....
        /*00c0*/ 	.word	0x000046b0


	//   ....[11]....
        /*00c4*/ 	.word	0x000048f0


	//----- nvinfo : EIATTR_VRC_CTA_INIT_COUNT
	.align		4
.L_43:
        /*00c8*/ 	.byte	0x02, 0x4a
        /*00ca*/ 	.byte	0x80
	.zero		1


	//----- nvinfo : EIATTR_SYSCALL_OFFSETS
	.align		4
        /*00cc*/ 	.byte	0x04, 0x46
        /*00ce*/ 	.short	(.L_45 - .L_44)


	//   ....[0]....
.L_44:
        /*00d0*/ 	.word	0x000070c0


	//   ....[1]....
        /*00d4*/ 	.word	0x000071b0


	//   ....[2]....
        /*00d8*/ 	.word	0x00007a30


	//   ....[3]....
        /*00dc*/ 	.word	0x000084a0


	//----- nvinfo : EIATTR_MBARRIER_INSTR_OFFSETS
	.align		4
.L_45:
        /*00e0*/ 	.byte	0x04, 0x39
        /*00e2*/ 	.short	(.L_47 - .L_46)


	//   ....[0]....
.L_46:
        /*00e4*/ 	.word	0x00000620
        /*00e8*/ 	.word	0x000000ff
        /*00ec*/ 	.word	0x00000000
        /*00f0*/ 	.short	0x0100
        /*00f2*/ 	.byte	0x04
	.zero		1


	//   ....[1]....
        /*00f4*/ 	.word	0x00000630
        /*00f8*/ 	.word	0x000000ff
        /*00fc*/ 	.word	0x00000060
        /*0100*/ 	.short	0x0100
        /*0102*/ 	.byte	0x04
	.zero		1


	//   ....[2]....
        /*0104*/ 	.word	0x00000640
        /*0108*/ 	.word	0x000000ff
        /*010c*/ 	.word	0x00000008
        /*0110*/ 	.short	0x0100
        /*0112*/ 	.byte	0x04
	.zero		1


	//   ....[3]....
        /*0114*/ 	.word	0x00000650
        /*0118*/ 	.word	0x000000ff
        /*011c*/ 	.word	0x00000068
        /*0120*/ 	.short	0x0100
        /*0122*/ 	.byte	0x04
	.zero		1


	//   ....[4]....
        /*0124*/ 	.word	0x00000660
        /*0128*/ 	.word	0x000000ff
        /*012c*/ 	.word	0x00000010
        /*0130*/ 	.short	0x0100
        /*0132*/ 	.byte	0x04
	.zero		1


	//   ....[5]....
        /*0134*/ 	.word	0x00000670
        /*0138*/ 	.word	0x000000ff
        /*013c*/ 	.word	0x00000070
        /*0140*/ 	.short	0x0100
        /*0142*/ 	.byte	0x04
	.zero		1


	//   ....[6]....
        /*0144*/ 	.word	0x00000680
        /*0148*/ 	.word	0x000000ff
        /*014c*/ 	.word	0x00000018
        /*0150*/ 	.short	0x0100
        /*0152*/ 	.byte	0x04
	.zero		1


	//   ....[7]....
        /*0154*/ 	.word	0x00000690
        /*0158*/ 	.word	0x000000ff
        /*015c*/ 	.word	0x00000078
        /*0160*/ 	.short	0x0100
        /*0162*/ 	.byte	0x04
	.zero		1


	//   ....[8]....
        /*0164*/ 	.word	0x000006a0
        /*0168*/ 	.word	0x000000ff
        /*016c*/ 	.word	0x00000020
        /*0170*/ 	.short	0x0100
        /*0172*/ 	.byte	0x04
	.zero		1


	//   ....[9]....
        /*0174*/ 	.word	0x000006b0
        /*0178*/ 	.word	0x000000ff
        /*017c*/ 	.word	0x00000080
        /*0180*/ 	.short	0x0100
        /*0182*/ 	.byte	0x04
	.zero		1


	//   ....[10]....
        /*0184*/ 	.word	0x000006c0
        /*0188*/ 	.word	0x000000ff
        /*018c*/ 	.word	0x00000028
        /*0190*/ 	.short	0x0100
        /*0192*/ 	.byte	0x04
	.zero		1


	//   ....[11]....
        /*0194*/ 	.word	0x000006d0
        /*0198*/ 	.word	0x000000ff
        /*019c*/ 	.word	0x00000088
        /*01a0*/ 	.short	0x0100
        /*01a2*/ 	.byte	0x04
	.zero		1


	//   ....[12]....
        /*01a4*/ 	.word	0x000006e0
        /*01a8*/ 	.word	0x000000ff
        /*01ac*/ 	.word	0x00000030
        /*01b0*/ 	.short	0x0100
        /*01b2*/ 	.byte	0x04
	.zero		1


	//   ....[13]....
        /*01b4*/ 	.word	0x000006f0
        /*01b8*/ 	.word	0x000000ff
        /*01bc*/ 	.word	0x00000090
        /*01c0*/ 	.short	0x0100
        /*01c2*/ 	.byte	0x04
	.zero		1


	//   ....[14]....
        /*01c4*/ 	.word	0x00000700
        /*01c8*/ 	.word	0x000000ff
        /*01cc*/ 	.word	0x00000038
        /*01d0*/ 	.short	0x0100
        /*01d2*/ 	.byte	0x04
	.zero		1


	//   ....[15]....
        /*01d4*/ 	.word	0x00000710
        /*01d8*/ 	.word	0x000000ff
        /*01dc*/ 	.word	0x00000098
        /*01e0*/ 	.short	0x0100
        /*01e2*/ 	.byte	0x04
	.zero		1


	//   ....[16]....
        /*01e4*/ 	.word	0x00000720
        /*01e8*/ 	.word	0x000000ff
        /*01ec*/ 	.word	0x00000040
        /*01f0*/ 	.short	0x0100
        /*01f2*/ 	.byte	0x04
	.zero		1


	//   ....[17]....
        /*01f4*/ 	.word	0x00000730
        /*01f8*/ 	.word	0x000000ff
        /*01fc*/ 	.word	0x000000a0
        /*0200*/ 	.short	0x0100
        /*0202*/ 	.byte	0x04
	.zero		1


	//   ....[18]....
        /*0204*/ 	.word	0x00000740
        /*0208*/ 	.word	0x000000ff
        /*020c*/ 	.word	0x00000048
        /*0210*/ 	.short	0x0100
        /*0212*/ 	.byte	0x04
	.zero		1


	//   ....[19]....
        /*0214*/ 	.word	0x00000750
        /*0218*/ 	.word	0x000000ff
        /*021c*/ 	.word	0x000000a8
        /*0220*/ 	.short	0x0100
        /*0222*/ 	.byte	0x04
	.zero		1


	//   ....[20]....
        /*0224*/ 	.word	0x00000760
        /*0228*/ 	.word	0x000000ff
        /*022c*/ 	.word	0x00000050
        /*0230*/ 	.short	0x0100
        /*0232*/ 	.byte	0x04
	.zero		1


	//   ....[21]....
        /*0234*/ 	.word	0x00000770
        /*0238*/ 	.word	0x000000ff
        /*023c*/ 	.word	0x000000b0
        /*0240*/ 	.short	0x0100
        /*0242*/ 	.byte	0x04
	.zero		1


	//   ....[22]....
        /*0244*/ 	.word	0x00000780
        /*0248*/ 	.word	0x000000ff
        /*024c*/ 	.word	0x00000058
        /*0250*/ 	.short	0x0100
        /*0252*/ 	.byte	0x04
	.zero		1


	//   ....[23]....
        /*0254*/ 	.word	0x00000790
        /*0258*/ 	.word	0x000000ff
        /*025c*/ 	.word	0x000000b8
        /*0260*/ 	.short	0x0100
        /*0262*/ 	.byte	0x04
	.zero		1


	//   ....[24]....
        /*0264*/ 	.word	0x000008d0
        /*0268*/ 	.word	0x000000ff
        /*026c*/ 	.word	0x000000c0
        /*0270*/ 	.short	0x0100
        /*0272*/ 	.byte	0x04
	.zero		1


	//   ....[25]....
        /*0274*/ 	.word	0x000008e0
        /*0278*/ 	.word	0x000000ff
        /*027c*/ 	.word	0x000000d8
        /*0280*/ 	.short	0x0100
        /*0282*/ 	.byte	0x04
	.zero		1


	//   ....[26]....
        /*0284*/ 	.word	0x000008f0
        /*0288*/ 	.word	0x000000ff
        /*028c*/ 	.word	0x000000c8
        /*0290*/ 	.short	0x0100
        /*0292*/ 	.byte	0x04
	.zero		1


	//   ....[27]....
        /*0294*/ 	.word	0x00000900
        /*0298*/ 	.word	0x000000ff
        /*029c*/ 	.word	0x000000e0
        /*02a0*/ 	.short	0x0100
        /*02a2*/ 	.byte	0x04
	.zero		1


	//   ....[28]....
        /*02a4*/ 	.word	0x00000910
        /*02a8*/ 	.word	0x000000ff
        /*02ac*/ 	.word	0x000000d0
        /*02b0*/ 	.short	0x0100
        /*02b2*/ 	.byte	0x04
	.zero		1


	//   ....[29]....
        /*02b4*/ 	.word	0x00000920
        /*02b8*/ 	.word	0x000000ff
        /*02bc*/ 	.word	0x000000e8
        /*02c0*/ 	.short	0x0100
        /*02c2*/ 	.byte	0x04
	.zero		1


	//   ....[30]....
        /*02c4*/ 	.word	0x00000a10
        /*02c8*/ 	.word	0x000000ff
        /*02cc*/ 	.word	0x000000f0
        /*02d0*/ 	.short	0x0100
        /*02d2*/ 	.byte	0x06
	.zero		1


	//   ....[31]....
        /*02d4*/ 	.word	0x00000a20
        /*02d8*/ 	.word	0x000000ff
        /*02dc*/ 	.word	0x000000f8
        /*02e0*/ 	.short	0x0100
        /*02e2*/ 	.byte	0x06
	.zero		1


	//   ....[32]....
        /*02e4*/ 	.word	0x00000b60
        /*02e8*/ 	.word	0x000000ff
        /*02ec*/ 	.word	0x00000100
        /*02f0*/ 	.short	0x0100
        /*02f2*/ 	.byte	0x06
	.zero		1


	//   ....[33]....
        /*02f4*/ 	.word	0x00000b70
        /*02f8*/ 	.word	0x000000ff
        /*02fc*/ 	.word	0x00000108
        /*0300*/ 	.short	0x0100
        /*0302*/ 	.byte	0x06
	.zero		1


	//   ....[34]....
        /*0304*/ 	.word	0x00000cc0
        /*0308*/ 	.word	0x000000ff
        /*030c*/ 	.word	0x00000110
        /*0310*/ 	.short	0x0100
        /*0312*/ 	.byte	0x04
	.zero		1


	//   ....[35]....
        /*0314*/ 	.word	0x00000cd0
        /*0318*/ 	.word	0x000000ff
        /*031c*/ 	.word	0x00000120
        /*0320*/ 	.short	0x0100
        /*0322*/ 	.byte	0x04
	.zero		1


	//   ....[36]....
        /*0324*/ 	.word	0x00000ce0
        /*0328*/ 	.word	0x000000ff
        /*032c*/ 	.word	0x00000118
        /*0330*/ 	.short	0x0100
        /*0332*/ 	.byte	0x04
	.zero		1


	//   ....[37]....
        /*0334*/ 	.word	0x00000cf0
        /*0338*/ 	.word	0x000000ff
        /*033c*/ 	.word	0x00000128
        /*0340*/ 	.short	0x0100
        /*0342*/ 	.byte	0x04
	.zero		1


	//   ....[38]....
        /*0344*/ 	.word	0x00001af0
        /*0348*/ 	.word	0x000000ff
        /*034c*/ 	.word	0x00000060
        /*0350*/ 	.short	0x010a
        /*0352*/ 	.byte	0x08
	.zero		1


	//   ....[39]....
        /*0354*/ 	.word	0x00001e90
        /*0358*/ 	.word	0x000000ff
        /*035c*/ 	.word	0x00000060
        /*0360*/ 	.short	0x010a
        /*0362*/ 	.byte	0x2d
	.zero		1


	//   ....[40]....
        /*0364*/ 	.word	0x00002000
        /*0368*/ 	.word	0x000000ff
        /*036c*/ 	.word	0x00000060
        /*0370*/ 	.short	0x010a
        /*0372*/ 	.byte	0x08
	.zero		1


	//   ....[41]....
        /*0374*/ 	.word	0x00002330
        /*0378*/ 	.word	0x000000ff
        /*037c*/ 	.word	0x000000f8
        /*0380*/ 	.short	0x0101
        /*0382*/ 	.byte	0x30
	.zero		1


	//   ....[42]....
        /*0384*/ 	.word	0x00002360
        /*0388*/ 	.word	0x000000ff
        /*038c*/ 	.word	0x00000060
        /*0390*/ 	.short	0x010a
        /*0392*/ 	.byte	0x04
	.zero		1


	//   ....[43]....
        /*0394*/ 	.word	0x00002540
        /*0398*/ 	.word	0x000000ff
        /*039c*/ 	.word	0x00000060
        /*03a0*/ 	.short	0x010a
        /*03a2*/ 	.byte	0x29
	.zero		1


	//   ....[44]....
        /*03a4*/ 	.word	0x000026b0
        /*03a8*/ 	.word	0x000000ff
        /*03ac*/ 	.word	0x00000060
        /*03b0*/ 	.short	0x010a
        /*03b2*/ 	.byte	0x08
	.zero		1


	//   ....[45]....
        /*03b4*/ 	.word	0x000029e0
        /*03b8*/ 	.word	0x000000ff
        /*03bc*/ 	.word	0x00000100
        /*03c0*/ 	.short	0x010a
        /*03c2*/ 	.byte	0x30
	.zero		1


	//   ....[46]....
        /*03c4*/ 	.word	0x00002aa0
        /*03c8*/ 	.word	0x000000ff
        /*03cc*/ 	.word	0x00000000
        /*03d0*/ 	.short	0x0101
        /*03d2*/ 	.byte	0x04
	.zero		1


	//   ....[47]....
        /*03d4*/ 	.word	0x00003090
        /*03d8*/ 	.word	0x000000ff
        /*03dc*/ 	.word	0x00000000
        /*03e0*/ 	.short	0x010a
        /*03e2*/ 	.byte	0x04
	.zero		1


	//   ....[48]....
        /*03e4*/ 	.word	0x00003130
        /*03e8*/ 	.word	0x000000ff
        /*03ec*/ 	.word	0x00000000
        /*03f0*/ 	.short	0x010a
        /*03f2*/ 	.byte	0x05
	.zero		1


	//   ....[49]....
        /*03f4*/ 	.word	0x000031d0
        /*03f8*/ 	.word	0x000000ff
        /*03fc*/ 	.word	0x00000000
        /*0400*/ 	.short	0x010a
        /*0402*/ 	.byte	0x05
	.zero		1


	//   ....[50]....
        /*0404*/ 	.word	0x00003270
        /*0408*/ 	.word	0x000000ff
        /*040c*/ 	.word	0x00000000
        /*0410*/ 	.short	0x010a
        /*0412*/ 	.byte	0x05
	.zero		1


	//   ....[51]....
        /*0414*/ 	.word	0x00003310
        /*0418*/ 	.word	0x000000ff
        /*041c*/ 	.word	0x00000000
        /*0420*/ 	.short	0x010a
        /*0422*/ 	.byte	0x05
	.zero		1


	//   ....[52]....
        /*0424*/ 	.word	0x000033b0
        /*0428*/ 	.word	0x000000ff
        /*042c*/ 	.word	0x00000000
        /*0430*/ 	.short	0x010a
        /*0432*/ 	.byte	0x05
	.zero		1


	//   ....[53]....
        /*0434*/ 	.word	0x00003450
        /*0438*/ 	.word	0x000000ff
        /*043c*/ 	.word	0x00000000
        /*0440*/ 	.short	0x010a
        /*0442*/ 	.byte	0x05
	.zero		1


	//   ....[54]....
        /*0444*/ 	.word	0x000034f0
        /*0448*/ 	.word	0x000000ff
        /*044c*/ 	.word	0x00000000
        /*0450*/ 	.short	0x010a
        /*0452*/ 	.byte	0x05
	.zero		1


	//   ....[55]....
        /*0454*/ 	.word	0x00003590
        /*0458*/ 	.word	0x000000ff
        /*045c*/ 	.word	0x00000000
        /*0460*/ 	.short	0x010a
        /*0462*/ 	.byte	0x05
	.zero		1


	//   ....[56]....
        /*0464*/ 	.word	0x00003630
        /*0468*/ 	.word	0x000000ff
        /*046c*/ 	.word	0x00000000
        /*0470*/ 	.short	0x010a
        /*0472*/ 	.byte	0x05
	.zero		1


	//   ....[57]....
        /*0474*/ 	.word	0x000036d0
        /*0478*/ 	.word	0x000000ff
        /*047c*/ 	.word	0x00000000
        /*0480*/ 	.short	0x010a
        /*0482*/ 	.byte	0x05
	.zero		1


	//   ....[58]....
        /*0484*/ 	.word	0x00003780
        /*0488*/ 	.word	0x00000000
        /*048c*/ 	.word	0x00000000
        /*0490*/ 	.short	0x010a
        /*0492*/ 	.byte	0xff
	.zero		1


	//   ....[59]....
        /*0494*/ 	.word	0x000038d0
        /*0498*/ 	.word	0x000000ff
        /*049c*/ 	.word	0x00000108
        /*04a0*/ 	.short	0x010a
        /*04a2*/ 	.byte	0x04
	.zero		1


	//   ....[60]....
        /*04a4*/ 	.word	0x00003970
        /*04a8*/ 	.word	0x000000ff
        /*04ac*/ 	.word	0x00000100
        /*04b0*/ 	.short	0x010a
        /*04b2*/ 	.byte	0x04
	.zero		1


	//   ....[61]....
        /*04b4*/ 	.word	0x00003a10
        /*04b8*/ 	.word	0x000000ff
        /*04bc*/ 	.word	0x00000000
        /*04c0*/ 	.short	0x0101
        /*04c2*/ 	.byte	0x05
	.zero		1


	//   ....[62]....
        /*04c4*/ 	.word	0x00003a50
        /*04c8*/ 	.word	0x000000ff
        /*04cc*/ 	.word	0x00000108
        /*04d0*/ 	.short	0x0106
        /*04d2*/ 	.byte	0x04
	.zero		1


	//   ....[63]....
        /*04d4*/ 	.word	0x00003a90
        /*04d8*/ 	.word	0x00000000
        /*04dc*/ 	.word	0x00000108
        /*04e0*/ 	.short	0x010a
        /*04e2*/ 	.byte	0xff
	.zero		1


	//   ....[64]....
        /*04e4*/ 	.word	0x00003ff0
        /*04e8*/ 	.word	0x000000ff
        /*04ec*/ 	.word	0x00000100
        /*04f0*/ 	.short	0x010a
        /*04f2*/ 	.byte	0x15
	.zero		1


	//   ....[65]....
        /*04f4*/ 	.word	0x000040a0
        /*04f8*/ 	.word	0x000000ff
        /*04fc*/ 	.word	0x00000000
        /*0500*/ 	.short	0x0101
        /*0502*/ 	.byte	0x23
	.zero		1


	//   ....[66]....
        /*0504*/ 	.word	0x000040b0
        /*0508*/ 	.word	0x000000ff
        /*050c*/ 	.word	0x00000120
        /*0510*/ 	.short	0x010a
        /*0512*/ 	.byte	0x19
	.zero		1


	//   ....[67]....
        /*0514*/ 	.word	0x00004180
        /*0518*/ 	.word	0x000000ff
        /*051c*/ 	.word	0x00000000
        /*0520*/ 	.short	0x010a
        /*0522*/ 	.byte	0x04
	.zero		1


	//   ....[68]....
        /*0524*/ 	.word	0x000041e0
        /*0528*/ 	.word	0x000000ff
        /*052c*/ 	.word	0x00000000
        /*0530*/ 	.short	0x010a
        /*0532*/ 	.byte	0x11
	.zero		1


	//   ....[69]....
        /*0534*/ 	.word	0x00004330
        /*0538*/ 	.word	0x000000ff
        /*053c*/ 	.word	0x00000000
        /*0540*/ 	.short	0x010a
        /*0542*/ 	.byte	0x04
	.zero		1


	//   ....[70]....
        /*0544*/ 	.word	0x00004600
        /*0548*/ 	.word	0x000000ff
        /*054c*/ 	.word	0x00000000
        /*0550*/ 	.short	0x010a
        /*0552*/ 	.byte	0x04
	.zero		1


	//   ....[71]....
        /*0554*/ 	.word	0x00004690
        /*0558*/ 	.word	0x000000ff
        /*055c*/ 	.word	0x00000000
        /*0560*/ 	.short	0x010a
        /*0562*/ 	.byte	0x04
	.zero		1


	//   ....[72]....
        /*0564*/ 	.word	0x00004df0
        /*0568*/ 	.word	0x000000ff
        /*056c*/ 	.word	0x00000100
        /*0570*/ 	.short	0x010a
        /*0572*/ 	.byte	0x18
	.zero		1


	//   ....[73]....
        /*0574*/ 	.word	0x00004e90
        /*0578*/ 	.word	0x000000ff
        /*057c*/ 	.word	0x00000000
        /*0580*/ 	.short	0x0101
        /*0582*/ 	.byte	0x2a
	.zero		1


	//   ....[74]....
        /*0584*/ 	.word	0x000053c0
        /*0588*/ 	.word	0x000000ff
        /*058c*/ 	.word	0x000000f8
        /*0590*/ 	.short	0x010a
        /*0592*/ 	.byte	0x18
	.zero		1


	//   ....[75]....
        /*0594*/ 	.word	0x000059d0
        /*0598*/ 	.word	0x000000ff
        /*059c*/ 	.word	0x000000d8
        /*05a0*/ 	.short	0x010a
        /*05a2*/ 	.byte	0x05
	.zero		1


	//   ....[76]....
        /*05a4*/ 	.word	0x00005bc0
        /*05a8*/ 	.word	0x000000ff
        /*05ac*/ 	.word	0x000000c0
        /*05b0*/ 	.short	0x010b
        /*05b2*/ 	.byte	0x05
	.zero		1


	//   ....[77]....
        /*05b4*/ 	.word	0x00005bd0
        /*05b8*/ 	.word	0x000000ff
        /*05bc*/ 	.word	0x00000000
        /*05c0*/ 	.short	0x0101
        /*05c2*/ 	.byte	0x07
	.zero		1


	//   ....[78]....
        /*05c4*/ 	.word	0x00005be0
        /*05c8*/ 	.word	0x000000ff
        /*05cc*/ 	.word	0x000000d8
        /*05d0*/ 	.short	0x010a
        /*05d2*/ 	.byte	0x04
	.zero		1


	//   ....[79]....
        /*05d4*/ 	.word	0x00005df0
        /*05d8*/ 	.word	0x000000ff
        /*05dc*/ 	.word	0x000000c0
        /*05e0*/ 	.short	0x010b
        /*05e2*/ 	.byte	0x04
	.zero		1


	//   ....[80]....
        /*05e4*/ 	.word	0x00005e00
        /*05e8*/ 	.word	0x000000ff
        /*05ec*/ 	.word	0x00000000
        /*05f0*/ 	.short	0x0101
        /*05f2*/ 	.byte	0x05
	.zero		1


	//   ....[81]....
        /*05f4*/ 	.word	0x00005e50
        /*05f8*/ 	.word	0x000000ff
        /*05fc*/ 	.word	0x00000000
        /*0600*/ 	.short	0x010a
        /*0602*/ 	.byte	0x04
	.zero		1


	//   ....[82]....
        /*0604*/ 	.word	0x00005f20
        /*0608*/ 	.word	0x00000002
        /*060c*/ 	.word	0x00000000
        /*0610*/ 	.short	0x010a
        /*0612*/ 	.byte	0xff
	.zero		1


	//   ....[83]....
        /*0614*/ 	.word	0x00005f90
        /*0618*/ 	.word	0x00000004
        /*061c*/ 	.word	0x00000000
        /*0620*/ 	.short	0x010a
        /*0622*/ 	.byte	0xff
	.zero		1


	//   ....[84]....
        /*0624*/ 	.word	0x00006360
        /*0628*/ 	.word	0x000000ff
        /*062c*/ 	.word	0x00000100
        /*0630*/ 	.short	0x010a
        /*0632*/ 	.byte	0x32
	.zero		1


	//   ....[85]....
        /*0634*/ 	.word	0x00006420
        /*0638*/ 	.word	0x000000ff
        /*063c*/ 	.word	0x00000000
        /*0640*/ 	.short	0x0101
        /*0642*/ 	.byte	0x04
	.zero		1


	//   ....[86]....
        /*0644*/ 	.word	0x00007610
        /*0648*/ 	.word	0x00000003
        /*064c*/ 	.word	0x000000c0
        /*0650*/ 	.short	0x010a
        /*0652*/ 	.byte	0xff
	.zero		1


	//   ....[87]....
        /*0654*/ 	.word	0x00007640
        /*0658*/ 	.word	0x00000049
        /*065c*/ 	.word	0x00000110
        /*0660*/ 	.short	0x010a
        /*0662*/ 	.byte	0xff
	.zero		1


	//   ....[88]....
        /*0664*/ 	.word	0x000076d0
        /*0668*/ 	.word	0x00000003
        /*066c*/ 	.word	0x000000c0
        /*0670*/ 	.short	0x010a
        /*0672*/ 	.byte	0xff
	.zero		1


	//   ....[89]....
        /*0674*/ 	.word	0x00007910
        /*0678*/ 	.word	0x00000049
        /*067c*/ 	.word	0x00000110
        /*0680*/ 	.short	0x010a
        /*0682*/ 	.byte	0xff
	.zero		1


	//   ....[90]....
        /*0684*/ 	.word	0x000081c0
        /*0688*/ 	.word	0x00000000
        /*068c*/ 	.word	0x00000000
        /*0690*/ 	.short	0x0101
        /*0692*/ 	.byte	0xff
	.zero		1


	//   ....[91]....
        /*0694*/ 	.word	0x000081d0
        /*0698*/ 	.word	0x00000003
        /*069c*/ 	.word	0x000000c0
        /*06a0*/ 	.short	0x010a
        /*06a2*/ 	.byte	0xff
	.zero		1


	//   ....[92]....
        /*06a4*/ 	.word	0x000082a0
        /*06a8*/ 	.word	0x00000003
        /*06ac*/ 	.word	0x000000c0
        /*06b0*/ 	.short	0x010a
        /*06b2*/ 	.byte	0xff
	.zero		1


	//   ....[93]....
        /*06b4*/ 	.word	0x000088b0
        /*06b8*/ 	.word	0x000000ff
        /*06bc*/ 	.word	0x00000000
        /*06c0*/ 	.short	0x0101
        /*06c2*/ 	.byte	0x04
	.zero		1


	//   ....[94]....
        /*06c4*/ 	.word	0x00008cb0
        /*06c8*/ 	.word	0x00000000
        /*06cc*/ 	.word	0x00000000
        /*06d0*/ 	.short	0x0101
        /*06d2*/ 	.byte	0xff
	.zero		1


	//   ....[95]....
        /*06d4*/ 	.word	0x00008f20
        /*06d8*/ 	.word	0x000000ff
        /*06dc*/ 	.word	0x00000000
        /*06e0*/ 	.short	0x0101
        /*06e2*/ 	.byte	0x04
	.zero		1


	//   ....[96]....
        /*06e4*/ 	.word	0x00008f50
        /*06e8*/ 	.word	0x00000000
        /*06ec*/ 	.word	0x00000060
        /*06f0*/ 	.short	0x010a
        /*06f2*/ 	.byte	0xff
	.zero		1


	//   ....[97]....
        /*06f4*/ 	.word	0x00008fb0
        /*06f8*/ 	.word	0x00000000
        /*06fc*/ 	.word	0x00000060
        /*0700*/ 	.short	0x010a
        /*0702*/ 	.byte	0xff
	.zero		1


	//   ....[98]....
        /*0704*/ 	.word	0x00009010
        /*0708*/ 	.word	0x00000000
        /*070c*/ 	.word	0x00000100
        /*0710*/ 	.short	0x010a
        /*0712*/ 	.byte	0xff
	.zero		1


	//   ....[99]....
        /*0714*/ 	.word	0x00009070
        /*0718*/ 	.word	0x00000000
        /*071c*/ 	.word	0x00000000
        /*0720*/ 	.short	0x010a
        /*0722*/ 	.byte	0xff
	.zero		1


	//   ....[100]....
        /*0724*/ 	.word	0x000090d0
        /*0728*/ 	.word	0x00000000
        /*072c*/ 	.word	0x00000000
        /*0730*/ 	.short	0x010a
        /*0732*/ 	.byte	0xff
	.zero		1


	//   ....[101]....
        /*0734*/ 	.word	0x00009130
        /*0738*/ 	.word	0x00000000
        /*073c*/ 	.word	0x00000000
        /*0740*/ 	.short	0x010a
        /*0742*/ 	.byte	0xff
	.zero		1


	//   ....[102]....
        /*0744*/ 	.word	0x00009190
        /*0748*/ 	.word	0x00000000
        /*074c*/ 	.word	0x00000000
        /*0750*/ 	.short	0x010a
        /*0752*/ 	.byte	0xff
	.zero		1


	//   ....[103]....
        /*0754*/ 	.word	0x000091f0
        /*0758*/ 	.word	0x00000000
        /*075c*/ 	.word	0x00000000
        /*0760*/ 	.short	0x010a
        /*0762*/ 	.byte	0xff
	.zero		1


	//   ....[104]....
        /*0764*/ 	.word	0x00009250
        /*0768*/ 	.word	0x00000000
        /*076c*/ 	.word	0x00000000
        /*0770*/ 	.short	0x010a
        /*0772*/ 	.byte	0xff
	.zero		1


	//   ....[105]....
        /*0774*/ 	.word	0x000092b0
        /*0778*/ 	.word	0x00000000
        /*077c*/ 	.word	0x00000000
        /*0780*/ 	.short	0x010a
        /*0782*/ 	.byte	0xff
	.zero		1


	//   ....[106]....
        /*0784*/ 	.word	0x00009310
        /*0788*/ 	.word	0x00000000
        /*078c*/ 	.word	0x00000000
        /*0790*/ 	.short	0x010a
        /*0792*/ 	.byte	0xff
	.zero		1


	//   ....[107]....
        /*0794*/ 	.word	0x00009370
        /*0798*/ 	.word	0x00000000
        /*079c*/ 	.word	0x00000000
        /*07a0*/ 	.short	0x010a
        /*07a2*/ 	.byte	0xff
	.zero		1


	//   ....[108]....
        /*07a4*/ 	.word	0x000093d0
        /*07a8*/ 	.word	0x00000000
        /*07ac*/ 	.word	0x00000000
        /*07b0*/ 	.short	0x010a
        /*07b2*/ 	.byte	0xff
	.zero		1


	//   ....[109]....
        /*07b4*/ 	.word	0x00009430
        /*07b8*/ 	.word	0x00000000
        /*07bc*/ 	.word	0x00000000
        /*07c0*/ 	.short	0x010a
        /*07c2*/ 	.byte	0xff
	.zero		1


	//   ....[110]....
        /*07c4*/ 	.word	0x00009490
        /*07c8*/ 	.word	0x00000004
        /*07cc*/ 	.word	0x00000108
        /*07d0*/ 	.short	0x010a
        /*07d2*/ 	.byte	0xff
	.zero		1


	//   ....[111]....
        /*07d4*/ 	.word	0x000094f0
        /*07d8*/ 	.word	0x00000004
        /*07dc*/ 	.word	0x00000100
        /*07e0*/ 	.short	0x010a
        /*07e2*/ 	.byte	0xff
	.zero		1


	//   ....[112]....
        /*07e4*/ 	.word	0x00009550
        /*07e8*/ 	.word	0x00000000
        /*07ec*/ 	.word	0x00000100
        /*07f0*/ 	.short	0x010a
        /*07f2*/ 	.byte	0xff
	.zero		1


	//   ....[113]....
        /*07f4*/ 	.word	0x000095b0
        /*07f8*/ 	.word	0x00000004
        /*07fc*/ 	.word	0x00000120
        /*0800*/ 	.short	0x010a
        /*0802*/ 	.byte	0xff
	.zero		1


	//   ....[114]....
        /*0804*/ 	.word	0x00009610
        /*0808*/ 	.word	0x00000000
        /*080c*/ 	.word	0x00000000
        /*0810*/ 	.short	0x010a
        /*0812*/ 	.byte	0xff
	.zero		1


	//   ....[115]....
        /*0814*/ 	.word	0x00009670
        /*0818*/ 	.word	0x00000000
        /*081c*/ 	.word	0x00000000
        /*0820*/ 	.short	0x010a
        /*0822*/ 	.byte	0xff
	.zero		1


	//   ....[116]....
        /*0824*/ 	.word	0x000096d0
        /*0828*/ 	.word	0x00000000
        /*082c*/ 	.word	0x00000000
        /*0830*/ 	.short	0x010a
        /*0832*/ 	.byte	0xff
	.zero		1


	//   ....[117]....
        /*0834*/ 	.word	0x00009730
        /*0838*/ 	.word	0x00000000
        /*083c*/ 	.word	0x00000100
        /*0840*/ 	.short	0x010a
        /*0842*/ 	.byte	0xff
	.zero		1


	//   ....[118]....
        /*0844*/ 	.word	0x00009790
        /*0848*/ 	.word	0x00000009
        /*084c*/ 	.word	0x000000f8
        /*0850*/ 	.short	0x010a
        /*0852*/ 	.byte	0xff
	.zero		1


	//   ....[119]....
        /*0854*/ 	.word	0x000097f0
        /*0858*/ 	.word	0x00000000
        /*085c*/ 	.word	0x000000d8
        /*0860*/ 	.short	0x010a
        /*0862*/ 	.byte	0xff
	.zero		1


	//   ....[120]....
        /*0864*/ 	.word	0x00009850
        /*0868*/ 	.word	0x00000000
        /*086c*/ 	.word	0x000000d8
        /*0870*/ 	.short	0x010a
        /*0872*/ 	.byte	0xff
	.zero		1


	//   ....[121]....
        /*0874*/ 	.word	0x000098b0
        /*0878*/ 	.word	0x00000000
        /*087c*/ 	.word	0x00000000
        /*0880*/ 	.short	0x010a
        /*0882*/ 	.byte	0xff
	.zero		1


	//   ....[122]....
        /*0884*/ 	.word	0x00009900
        /*0888*/ 	.word	0x00000002
        /*088c*/ 	.word	0x00000000
        /*0890*/ 	.short	0x010a
        /*0892*/ 	.byte	0xff
	.zero		1


	//   ....[123]....
        /*0894*/ 	.word	0x00009960
        /*0898*/ 	.word	0x00000000
        /*089c*/ 	.word	0x00000100
        /*08a0*/ 	.short	0x010a
        /*08a2*/ 	.byte	0xff
	.zero		1


	//   ....[124]....
        /*08a4*/ 	.word	0x000099b0
        /*08a8*/ 	.word	0x00000003
        /*08ac*/ 	.word	0x000000c0
        /*08b0*/ 	.short	0x010a
        /*08b2*/ 	.byte	0xff
	.zero		1


	//   ....[125]....
        /*08b4*/ 	.word	0x00009a00
        /*08b8*/ 	.word	0x00000049
        /*08bc*/ 	.word	0x00000110
        /*08c0*/ 	.short	0x010a
        /*08c2*/ 	.byte	0xff
	.zero		1


	//   ....[126]....
        /*08c4*/ 	.word	0x00009a50
        /*08c8*/ 	.word	0x00000003
        /*08cc*/ 	.word	0x000000c0
        /*08d0*/ 	.short	0x010a
        /*08d2*/ 	.byte	0xff
	.zero		1


	//----- nvinfo : EIATTR_NUM_MBARRIERS
	.align		4
.L_47:
        /*08d4*/ 	.byte	0x03, 0x38
        /*08d6*/ 	.short	0x0026


	//----- nvinfo : EIATTR_EXIT_INSTR_OFFSETS
	.align		4
        /*08d8*/ 	.byte	0x04, 0x1c
        /*08da*/ 	.short	(.L_49 - .L_48)


	//   ....[0]....
.L_48:
        /*08dc*/ 	.word	0x000037b0


	//   ....[1]....
        /*08e0*/ 	.word	0x00003a60


	//   ....[2]....
        /*08e4*/ 	.word	0x00003ac0


	//   ....[3]....
        /*08e8*/ 	.word	0x00004900


	//   ....[4]....
        /*08ec*/ 	.word	0x00005fc0


	//   ....[5]....
        /*08f0*/ 	.word	0x00006000


	//   ....[6]....
        /*08f4*/ 	.word	0x00008e00


	//   ....[7]....
        /*08f8*/ 	.word	0x00008e80


	//   ....[8]....
        /*08fc*/ 	.word	0x00008eb0


	//   ....[9]....
        /*0900*/ 	.word	0x00008f30


	//----- nvinfo : EIATTR_MAX_THREADS
	.align		4
.L_49:
        /*0904*/ 	.byte	0x04, 0x05
        /*0906*/ 	.short	(.L_51 - .L_50)
.L_50:
        /*0908*/ 	.word	0x00000100
        /*090c*/ 	.word	0x00000001
        /*0910*/ 	.word	0x00000001


	//----- nvinfo : EIATTR_CRS_STACK_SIZE
	.align		4
.L_51:
        /*0914*/ 	.byte	0x04, 0x1e
        /*0916*/ 	.short	(.L_53 - .L_52)
.L_52:
        /*0918*/ 	.word	0x00000000


	//----- nvinfo : EIATTR_CBANK_PARAM_SIZE
	.align		4
.L_53:
        /*091c*/ 	.byte	0x03, 0x19
        /*091e*/ 	.short	0x0900


	//----- nvinfo : EIATTR_PARAM_CBANK
	.align		4
        /*0920*/ 	.byte	0x04, 0x0a
        /*0922*/ 	.short	(.L_55 - .L_54)
	.align		4
.L_54:
        /*0924*/ 	.word	index@(.nv.constant0._ZN7cutlass13device_kernelINS_4conv6kernel13ConvUniversalINS1_16ConvProblemShapeILNS1_8OperatorE2ELi3EEENS1_10collective14CollectiveConvINS1_47MainloopSm100TmaUmmaWarpSpecializedImplicitGemmILS5_2ELi12ELi3ELi1ELi2EN4cute5tupleIJNSA_1CILi1EEESD_SD_EEEEENSB_IJNSC_ILi64EEENSB_IJSG_EEENSB_IJNSC_ILi32EEEEEEEEENS_10tfloat32_tESL_NSA_8TiledMMAINSA_8MMA_AtomIJNSA_17SM100_MMA_TF32_SSISL_SL_fLi64ELi64ELNSA_4UMMA5MajorE1ELSQ_1ELNSP_7ScaleInE0ELSR_0EEEEEENSA_6LayoutISE_NSB_IJNSC_ILi0EEESV_SV_EEEEENSB_IJNSA_10UnderscoreESY_SY_EEEEENS7_6detail27Sm100ImplicitGemmTileTraitsINSA_13SM90_TMA_LOADENSA_14ComposedLayoutINSA_7SwizzleILi2ELi5ELi2EEENSA_18smem_ptr_flag_bitsILi32EEENSU_INSB_IJSI_NSC_ILi4EEEEEENSB_IJSD_SI_EEEEEEEvEENS12_INSA_20SM90_TMA_LOAD_IM2COLES1D_vEEEENS_8epilogue10collective18CollectiveEpilogueINS1I_23Sm100TmaWarpSpecializedILi3ELi2ELi16ELb1ELb0EEEJSK_NSB_IJNSU_ISG_SD_EENSU_ISI_SD_EEEEESL_NSB_IJlNSB_IJSD_lllEEESV_EEESL_S1R_NS1I_6fusion15FusionCallbacksIS1M_NS1S_17LinearCombinationISL_fSL_fLNS_15FloatRoundStyleE2EEESK_S1P_JEEENSA_5SM1004TMEM4LOAD26SM100_TMEM_LOAD_16dp128b8xES13_NS14_INS15_ILi3ELi4ELi3EEES18_NSU_INSB_IJNSC_ILi8EEESI_EEENSB_IJSI_SD_EEEEEEENSA_17SM75_U32x4_LDSM_NENSA_14SM90_TMA_STOREES27_NSA_17SM90_U32x4_STSM_NENSA_39AutoVectorizingCopyWithAssumedAlignmentILi128EEEEEEvvEEEEvNT_6ParamsE)
        /*0928*/ 	.short	0x0380
        /*092a*/ 	.short	0x0900


	//----- nvinfo : EIATTR_SW_WAR
	.align		4
.L_55:
        /*092c*/ 	.byte	0x04, 0x36
        /*092e*/ 	.short	(.L_57 - .L_56)
.L_56:
        /*0930*/ 	.word	0x00000008
.L_57:


//--------------------- .nv.callgraph             --------------------------
	.section	.nv.callgraph,"",@"SHT_CUDA_CALLGRAPH"
	.align	4
	.sectionentsize	8
	.align		4
        /*0000*/ 	.word	0x00000000
	.align		4
        /*0004*/ 	.word	0xffffffff
	.align		4
        /*0008*/ 	.word	index@(_ZN7cutlass13device_kernelINS_4conv6kernel13ConvUniversalINS1_16ConvProblemShapeILNS1_8OperatorE2ELi3EEENS1_10collective14CollectiveConvINS1_47MainloopSm100TmaUmmaWarpSpecializedImplicitGemmILS5_2ELi12ELi3ELi1ELi2EN4cute5tupleIJNSA_1CILi1EEESD_SD_EEEEENSB_IJNSC_ILi64EEENSB_IJSG_EEENSB_IJNSC_ILi32EEEEEEEEENS_10tfloat32_tESL_NSA_8TiledMMAINSA_8MMA_AtomIJNSA_17SM100_MMA_TF32_SSISL_SL_fLi64ELi64ELNSA_4UMMA5MajorE1ELSQ_1ELNSP_7ScaleInE0ELSR_0EEEEEENSA_6LayoutISE_NSB_IJNSC_ILi0EEESV_SV_EEEEENSB_IJNSA_10UnderscoreESY_SY_EEEEENS7_6detail27Sm100ImplicitGemmTileTraitsINSA_13SM90_TMA_LOADENSA_14ComposedLayoutINSA_7SwizzleILi2ELi5ELi2EEENSA_18smem_ptr_flag_bitsILi32EEENSU_INSB_IJSI_NSC_ILi4EEEEEENSB_IJSD_SI_EEEEEEEvEENS12_INSA_20SM90_TMA_LOAD_IM2COLES1D_vEEEENS_8epilogue10collective18CollectiveEpilogueINS1I_23Sm100TmaWarpSpecializedILi3ELi2ELi16ELb1ELb0EEEJSK_NSB_IJNSU_ISG_SD_EENSU_ISI_SD_EEEEESL_NSB_IJlNSB_IJSD_lllEEESV_EEESL_S1R_NS1I_6fusion15FusionCallbacksIS1M_NS1S_17LinearCombinationISL_fSL_fLNS_15FloatRoundStyleE2EEESK_S1P_JEEENSA_5SM1004TMEM4LOAD26SM100_TMEM_LOAD_16dp128b8xES13_NS14_INS15_ILi3ELi4ELi3EEES18_NSU_INSB_IJNSC_ILi8EEESI_EEENSB_IJSI_SD_EEEEEEENSA_17SM75_U32x4_LDSM_NENSA_14SM90_TMA_STOREES27_NSA_17SM90_U32x4_STSM_NENSA_39AutoVectorizingCopyWithAssumedAlignmentILi128EEEEEEvvEEEEvNT_6ParamsE)
	.align		4
        /*000c*/ 	.word	index@(__assertfail)
	.align		4
        /*0010*/ 	.word	0x00000000
	.align		4
        /*0014*/ 	.word	0xfffffffe
	.align		4
        /*0018*/ 	.word	0x00000000
	.align		4
        /*001c*/ 	.word	0xfffffffd
	.align		4
        /*0020*/ 	.word	0x00000000
	.align		4
        /*0024*/ 	.word	0xfffffffc


//--------------------- .nv.constant4             --------------------------
	.section	.nv.constant4,"a",@progbits
	.align	8
	.align		8
.nv.constant4:
        /*0000*/ 	.dword	__assertfail
	.align		8
        /*0008*/ 	.dword	__unnamed_1
	.align		8
        /*0010*/ 	.dword	__unnamed_2
	.align		8
        /*0018*/ 	.dword	_ZN39_INTERNAL_6e2a7137_4_k_cu_60d8664a_40934cuda3std3__45__cpo5beginE
	.align		8
        /*0020*/ 	.dword	_ZN39_INTERNAL_6e2a7137_4_k_cu_60d8664a_40934cuda3std3__45__cpo3endE
	.align		8
        /*0028*/ 	.dword	_ZN39_INTERNAL_6e2a7137_4_k_cu_60d8664a_40934cuda3std3__45__cpo6cbeginE
	.align		8
        /*0030*/ 	.dword	_ZN39_INTERNAL_6e2a7137_4_k_cu_60d8664a_40934cuda3std3__45__cpo4cendE
	.align		8
        /*0038*/ 	.dword	_ZN39_INTERNAL_6e2a7137_4_k_cu_60d8664a_40934cuda3std3__441_GLOBAL__N__6e2a7137_4_k_cu_60d8664a_40936ignoreE
	.align		8
        /*0040*/ 	.dword	_ZN39_INTERNAL_6e2a7137_4_k_cu_60d8664a_40934cuda3std3__419piecewise_constructE
	.align		8
        /*0048*/ 	.dword	_ZN39_INTERNAL_6e2a7137_4_k_cu_60d8664a_40934cuda3std3__48in_placeE
	.align		8
        /*0050*/ 	.dword	_ZN39_INTERNAL_6e2a7137_4_k_cu_60d8664a_40934cuda3std6ranges3__45__cpo4swapE
	.align		8
        /*0058*/ 	.dword	_ZN39_INTERNAL_6e2a7137_4_k_cu_60d8664a_40934cuda3std6ranges3__45__cpo9iter_moveE
	.align		8
        /*0060*/ 	.dword	_ZN39_INTERNAL_6e2a7137_4_k_cu_60d8664a_40934cute7productE
	.align		8
        /*0068*/ 	.dword	_ZN39_INTERNAL_6e2a7137_4_k_cu_60d8664a_40934cute1_E
	.align		8
        /*0070*/ 	.dword	$str$27
	.align		8
        /*0078*/ 	.dword	$str$28
	.align		8
        /*0080*/ 	.dword	$str$29
	.align		8
        /*0088*/ 	.dword	$str$30


//--------------------- .text._ZN7cutlass13device_kernelINS_4conv6kernel13ConvUniversalINS1_16ConvProblemShapeILNS1_8OperatorE2ELi3EEENS1_10collective14CollectiveConvINS1_47MainloopSm100TmaUmmaWarpSpecializedImplicitGemmILS5_2ELi12ELi3ELi1ELi2EN4cute5tupleIJNSA_1CILi1EEESD_SD_EEEEENSB_IJNSC_ILi64EEENSB_IJSG_EEENSB_IJNSC_ILi32EEEEEEEEENS_10tfloat32_tESL_NSA_8TiledMMAINSA_8MMA_AtomIJNSA_17SM100_MMA_TF32_SSISL_SL_fLi64ELi64ELNSA_4UMMA5MajorE1ELSQ_1ELNSP_7ScaleInE0ELSR_0EEEEEENSA_6LayoutISE_NSB_IJNSC_ILi0EEESV_SV_EEEEENSB_IJNSA_10UnderscoreESY_SY_EEEEENS7_6detail27Sm100ImplicitGemmTileTraitsINSA_13SM90_TMA_LOADENSA_14ComposedLayoutINSA_7SwizzleILi2ELi5ELi2EEENSA_18smem_ptr_flag_bitsILi32EEENSU_INSB_IJSI_NSC_ILi4EEEEEENSB_IJSD_SI_EEEEEEEvEENS12_INSA_20SM90_TMA_LOAD_IM2COLES1D_vEEEENS_8epilogue10collective18CollectiveEpilogueINS1I_23Sm100TmaWarpSpecializedILi3ELi2ELi16ELb1ELb0EEEJSK_NSB_IJNSU_ISG_SD_EENSU_ISI_SD_EEEEESL_NSB_IJlNSB_IJSD_lllEEESV_EEESL_S1R_NS1I_6fusion15FusionCallbacksIS1M_NS1S_17LinearCombinationISL_fSL_fLNS_15FloatRoundStyleE2EEESK_S1P_JEEENSA_5SM1004TMEM4LOAD26SM100_TMEM_LOAD_16dp128b8xES13_NS14_INS15_ILi3ELi4ELi3EEES18_NSU_INSB_IJNSC_ILi8EEESI_EEENSB_IJSI_SD_EEEEEEENSA_17SM75_U32x4_LDSM_NENSA_14SM90_TMA_STOREES27_NSA_17SM90_U32x4_STSM_NENSA_39AutoVectorizingCopyWithAssumedAlignmentILi128EEEEEEvvEEEEvNT_6ParamsE --------------------------
	.section	.text._ZN7cutlass13device_kernelINS_4conv6kernel13ConvUniversalINS1_16ConvProblemShapeILNS1_8OperatorE2ELi3EEENS1_10collective14CollectiveConvINS1_47MainloopSm100TmaUmmaWarpSpecializedImplicitGemmILS5_2ELi12ELi3ELi1ELi2EN4cute5tupleIJNSA_1CILi1EEESD_SD_EEEEENSB_IJNSC_ILi64EEENSB_IJSG_EEENSB_IJNSC_ILi32EEEEEEEEENS_10tfloat32_tESL_NSA_8TiledMMAINSA_8MMA_AtomIJNSA_17SM100_MMA_TF32_SSISL_SL_fLi64ELi64ELNSA_4UMMA5MajorE1ELSQ_1ELNSP_7ScaleInE0ELSR_0EEEEEENSA_6LayoutISE_NSB_IJNSC_ILi0EEESV_SV_EEEEENSB_IJNSA_10UnderscoreESY_SY_EEEEENS7_6detail27Sm100ImplicitGemmTileTraitsINSA_13SM90_TMA_LOADENSA_14ComposedLayoutINSA_7SwizzleILi2ELi5ELi2EEENSA_18smem_ptr_flag_bitsILi32EEENSU_INSB_IJSI_NSC_ILi4EEEEEENSB_IJSD_SI_EEEEEEEvEENS12_INSA_20SM90_TMA_LOAD_IM2COLES1D_vEEEENS_8epilogue10collective18CollectiveEpilogueINS1I_23Sm100TmaWarpSpecializedILi3ELi2ELi16ELb1ELb0EEEJSK_NSB_IJNSU_ISG_SD_EENSU_ISI_SD_EEEEESL_NSB_IJlNSB_IJSD_lllEEESV_EEESL_S1R_NS1I_6fusion15FusionCallbacksIS1M_NS1S_17LinearCombinationISL_fSL_fLNS_15FloatRoundStyleE2EEESK_S1P_JEEENSA_5SM1004TMEM4LOAD26SM100_TMEM_LOAD_16dp128b8xES13_NS14_INS15_ILi3ELi4ELi3EEES18_NSU_INSB_IJNSC_ILi8EEESI_EEENSB_IJSI_SD_EEEEEEENSA_17SM75_U32x4_LDSM_NENSA_14SM90_TMA_STOREES27_NSA_17SM90_U32x4_STSM_NENSA_39AutoVectorizingCopyWithAssumedAlignmentILi128EEEEEEvvEEEEvNT_6ParamsE,"ax",@progbits
	.align	128
.text._ZN7cutlass13device_kernelINS_4conv6kernel13ConvUniversalINS1_16ConvProblemShapeILNS1_8OperatorE2ELi3EEENS1_10collective14CollectiveConvINS1_47MainloopSm100TmaUmmaWarpSpecializedImplicitGemmILS5_2ELi12ELi3ELi1ELi2EN4cute5tupleIJNSA_1CILi1EEESD_SD_EEEEENSB_IJNSC_ILi64EEENSB_IJSG_EEENSB_IJNSC_ILi32EEEEEEEEENS_10tfloat32_tESL_NSA_8TiledMMAINSA_8MMA_AtomIJNSA_17SM100_MMA_TF32_SSISL_SL_fLi64ELi64ELNSA_4UMMA5MajorE1ELSQ_1ELNSP_7ScaleInE0ELSR_0EEEEEENSA_6LayoutISE_NSB_IJNSC_ILi0EEESV_SV_EEEEENSB_IJNSA_10UnderscoreESY_SY_EEEEENS7_6detail27Sm100ImplicitGemmTileTraitsINSA_13SM90_TMA_LOADENSA_14ComposedLayoutINSA_7SwizzleILi2ELi5ELi2EEENSA_18smem_ptr_flag_bitsILi32EEENSU_INSB_IJSI_NSC_ILi4EEEEEENSB_IJSD_SI_EEEEEEEvEENS12_INSA_20SM90_TMA_LOAD_IM2COLES1D_vEEEENS_8epilogue10collective18CollectiveEpilogueINS1I_23Sm100TmaWarpSpecializedILi3ELi2ELi16ELb1ELb0EEEJSK_NSB_IJNSU_ISG_SD_EENSU_ISI_SD_EEEEESL_NSB_IJlNSB_IJSD_lllEEESV_EEESL_S1R_NS1I_6fusion15FusionCallbacksIS1M_NS1S_17LinearCombinationISL_fSL_fLNS_15FloatRoundStyleE2EEESK_S1P_JEEENSA_5SM1004TMEM4LOAD26SM100_TMEM_LOAD_16dp128b8xES13_NS14_INS15_ILi3ELi4ELi3EEES18_NSU_INSB_IJNSC_ILi8EEESI_EEENSB_IJSI_SD_EEEEEEENSA_17SM75_U32x4_LDSM_NENSA_14SM90_TMA_STOREES27_NSA_17SM90_U32x4_STSM_NENSA_39AutoVectorizingCopyWithAssumedAlignmentILi128EEEEEEvvEEEEvNT_6ParamsE:
        .type           _ZN7cutlass13device_kernelINS_4conv6kernel13ConvUniversalINS1_16ConvProblemShapeILNS1_8OperatorE2ELi3EEENS1_10collective14CollectiveConvINS1_47MainloopSm100TmaUmmaWarpSpecializedImplicitGemmILS5_2ELi12ELi3ELi1ELi2EN4cute5tupleIJNSA_1CILi1EEESD_SD_EEEEENSB_IJNSC_ILi64EEENSB_IJSG_EEENSB_IJNSC_ILi32EEEEEEEEENS_10tfloat32_tESL_NSA_8TiledMMAINSA_8MMA_AtomIJNSA_17SM100_MMA_TF32_SSISL_SL_fLi64ELi64ELNSA_4UMMA5MajorE1ELSQ_1ELNSP_7ScaleInE0ELSR_0EEEEEENSA_6LayoutISE_NSB_IJNSC_ILi0EEESV_SV_EEEEENSB_IJNSA_10UnderscoreESY_SY_EEEEENS7_6detail27Sm100ImplicitGemmTileTraitsINSA_13SM90_TMA_LOADENSA_14ComposedLayoutINSA_7SwizzleILi2ELi5ELi2EEENSA_18smem_ptr_flag_bitsILi32EEENSU_INSB_IJSI_NSC_ILi4EEEEEENSB_IJSD_SI_EEEEEEEvEENS12_INSA_20SM90_TMA_LOAD_IM2COLES1D_vEEEENS_8epilogue10collective18CollectiveEpilogueINS1I_23Sm100TmaWarpSpecializedILi3ELi2ELi16ELb1ELb0EEEJSK_NSB_IJNSU_ISG_SD_EENSU_ISI_SD_EEEEESL_NSB_IJlNSB_IJSD_lllEEESV_EEESL_S1R_NS1I_6fusion15FusionCallbacksIS1M_NS1S_17LinearCombinationISL_fSL_fLNS_15FloatRoundStyleE2EEESK_S1P_JEEENSA_5SM1004TMEM4LOAD26SM100_TMEM_LOAD_16dp128b8xES13_NS14_INS15_ILi3ELi4ELi3EEES18_NSU_INSB_IJNSC_ILi8EEESI_EEENSB_IJSI_SD_EEEEEEENSA_17SM75_U32x4_LDSM_NENSA_14SM90_TMA_STOREES27_NSA_17SM90_U32x4_STSM_NENSA_39AutoVectorizingCopyWithAssumedAlignmentILi128EEEEEEvvEEEEvNT_6ParamsE,@function
        .size           _ZN7cutlass13device_kernelINS_4conv6kernel13ConvUniversalINS1_16ConvProblemShapeILNS1_8OperatorE2ELi3EEENS1_10collective14CollectiveConvINS1_47MainloopSm100TmaUmmaWarpSpecializedImplicitGemmILS5_2ELi12ELi3ELi1ELi2EN4cute5tupleIJNSA_1CILi1EEESD_SD_EEEEENSB_IJNSC_ILi64EEENSB_IJSG_EEENSB_IJNSC_ILi32EEEEEEEEENS_10tfloat32_tESL_NSA_8TiledMMAINSA_8MMA_AtomIJNSA_17SM100_MMA_TF32_SSISL_SL_fLi64ELi64ELNSA_4UMMA5MajorE1ELSQ_1ELNSP_7ScaleInE0ELSR_0EEEEEENSA_6LayoutISE_NSB_IJNSC_ILi0EEESV_SV_EEEEENSB_IJNSA_10UnderscoreESY_SY_EEEEENS7_6detail27Sm100ImplicitGemmTileTraitsINSA_13SM90_TMA_LOADENSA_14ComposedLayoutINSA_7SwizzleILi2ELi5ELi2EEENSA_18smem_ptr_flag_bitsILi32EEENSU_INSB_IJSI_NSC_ILi4EEEEEENSB_IJSD_SI_EEEEEEEvEENS12_INSA_20SM90_TMA_LOAD_IM2COLES1D_vEEEENS_8epilogue10collective18CollectiveEpilogueINS1I_23Sm100TmaWarpSpecializedILi3ELi2ELi16ELb1ELb0EEEJSK_NSB_IJNSU_ISG_SD_EENSU_ISI_SD_EEEEESL_NSB_IJlNSB_IJSD_lllEEESV_EEESL_S1R_NS1I_6fusion15FusionCallbacksIS1M_NS1S_17LinearCombinationISL_fSL_fLNS_15FloatRoundStyleE2EEESK_S1P_JEEENSA_5SM1004TMEM4LOAD26SM100_TMEM_LOAD_16dp128b8xES13_NS14_INS15_ILi3ELi4ELi3EEES18_NSU_INSB_IJNSC_ILi8EEESI_EEENSB_IJSI_SD_EEEEEEENSA_17SM75_U32x4_LDSM_NENSA_14SM90_TMA_STOREES27_NSA_17SM90_U32x4_STSM_NENSA_39AutoVectorizingCopyWithAssumedAlignmentILi128EEEEEEvvEEEEvNT_6ParamsE,(.L_x_168 - _ZN7cutlass13device_kernelINS_4conv6kernel13ConvUniversalINS1_16ConvProblemShapeILNS1_8OperatorE2ELi3EEENS1_10collective14CollectiveConvINS1_47MainloopSm100TmaUmmaWarpSpecializedImplicitGemmILS5_2ELi12ELi3ELi1ELi2EN4cute5tupleIJNSA_1CILi1EEESD_SD_EEEEENSB_IJNSC_ILi64EEENSB_IJSG_EEENSB_IJNSC_ILi32EEEEEEEEENS_10tfloat32_tESL_NSA_8TiledMMAINSA_8MMA_AtomIJNSA_17SM100_MMA_TF32_SSISL_SL_fLi64ELi64ELNSA_4UMMA5MajorE1ELSQ_1ELNSP_7ScaleInE0ELSR_0EEEEEENSA_6LayoutISE_NSB_IJNSC_ILi0EEESV_SV_EEEEENSB_IJNSA_10UnderscoreESY_SY_EEEEENS7_6detail27Sm100ImplicitGemmTileTraitsINSA_13SM90_TMA_LOADENSA_14ComposedLayoutINSA_7SwizzleILi2ELi5ELi2EEENSA_18smem_ptr_flag_bitsILi32EEENSU_INSB_IJSI_NSC_ILi4EEEEEENSB_IJSD_SI_EEEEEEEvEENS12_INSA_20SM90_TMA_LOAD_IM2COLES1D_vEEEENS_8epilogue10collective18CollectiveEpilogueINS1I_23Sm100TmaWarpSpecializedILi3ELi2ELi16ELb1ELb0EEEJSK_NSB_IJNSU_ISG_SD_EENSU_ISI_SD_EEEEESL_NSB_IJlNSB_IJSD_lllEEESV_EEESL_S1R_NS1I_6fusion15FusionCallbacksIS1M_NS1S_17LinearCombinationISL_fSL_fLNS_15FloatRoundStyleE2EEESK_S1P_JEEENSA_5SM1004TMEM4LOAD26SM100_TMEM_LOAD_16dp128b8xES13_NS14_INS15_ILi3ELi4ELi3EEES18_NSU_INSB_IJNSC_ILi8EEESI_EEENSB_IJSI_SD_EEEEEEENSA_17SM75_U32x4_LDSM_NENSA_14SM90_TMA_STOREES27_NSA_17SM90_U32x4_STSM_NENSA_39AutoVectorizingCopyWithAssumedAlignmentILi128EEEEEEvvEEEEvNT_6ParamsE)
        .other          _ZN7cutlass13device_kernelINS_4conv6kernel13ConvUniversalINS1_16ConvProblemShapeILNS1_8OperatorE2ELi3EEENS1_10collective14CollectiveConvINS1_47MainloopSm100TmaUmmaWarpSpecializedImplicitGemmILS5_2ELi12ELi3ELi1ELi2EN4cute5tupleIJNSA_1CILi1EEESD_SD_EEEEENSB_IJNSC_ILi64EEENSB_IJSG_EEENSB_IJNSC_ILi32EEEEEEEEENS_10tfloat32_tESL_NSA_8TiledMMAINSA_8MMA_AtomIJNSA_17SM100_MMA_TF32_SSISL_SL_fLi64ELi64ELNSA_4UMMA5MajorE1ELSQ_1ELNSP_7ScaleInE0ELSR_0EEEEEENSA_6LayoutISE_NSB_IJNSC_ILi0EEESV_SV_EEEEENSB_IJNSA_10UnderscoreESY_SY_EEEEENS7_6detail27Sm100ImplicitGemmTileTraitsINSA_13SM90_TMA_LOADENSA_14ComposedLayoutINSA_7SwizzleILi2ELi5ELi2EEENSA_18smem_ptr_flag_bitsILi32EEENSU_INSB_IJSI_NSC_ILi4EEEEEENSB_IJSD_SI_EEEEEEEvEENS12_INSA_20SM90_TMA_LOAD_IM2COLES1D_vEEEENS_8epilogue10collective18CollectiveEpilogueINS1I_23Sm100TmaWarpSpecializedILi3ELi2ELi16ELb1ELb0EEEJSK_NSB_IJNSU_ISG_SD_EENSU_ISI_SD_EEEEESL_NSB_IJlNSB_IJSD_lllEEESV_EEESL_S1R_NS1I_6fusion15FusionCallbacksIS1M_NS1S_17LinearCombinationISL_fSL_fLNS_15FloatRoundStyleE2EEESK_S1P_JEEENSA_5SM1004TMEM4LOAD26SM100_TMEM_LOAD_16dp128b8xES13_NS14_INS15_ILi3ELi4ELi3EEES18_NSU_INSB_IJNSC_ILi8EEESI_EEENSB_IJSI_SD_EEEEEEENSA_17SM75_U32x4_LDSM_NENSA_14SM90_TMA_STOREES27_NSA_17SM90_U32x4_STSM_NENSA_39AutoVectorizingCopyWithAssumedAlignmentILi128EEEEEEvvEEEEvNT_6ParamsE,@"STO_CUDA_ENTRY STV_DEFAULT"
_ZN7cutlass13device_kernelINS_4conv6kernel13ConvUniversalINS1_16ConvProblemShapeILNS1_8OperatorE2ELi3EEENS1_10collective14CollectiveConvINS1_47MainloopSm100TmaUmmaWarpSpecializedImplicitGemmILS5_2ELi12ELi3ELi1ELi2EN4cute5tupleIJNSA_1CILi1EEESD_SD_EEEEENSB_IJNSC_ILi64EEENSB_IJSG_EEENSB_IJNSC_ILi32EEEEEEEEENS_10tfloat32_tESL_NSA_8TiledMMAINSA_8MMA_AtomIJNSA_17SM100_MMA_TF32_SSISL_SL_fLi64ELi64ELNSA_4UMMA5MajorE1ELSQ_1ELNSP_7ScaleInE0ELSR_0EEEEEENSA_6LayoutISE_NSB_IJNSC_ILi0EEESV_SV_EEEEENSB_IJNSA_10UnderscoreESY_SY_EEEEENS7_6detail27Sm100ImplicitGemmTileTraitsINSA_13SM90_TMA_LOADENSA_14ComposedLayoutINSA_7SwizzleILi2ELi5ELi2EEENSA_18smem_ptr_flag_bitsILi32EEENSU_INSB_IJSI_NSC_ILi4EEEEEENSB_IJSD_SI_EEEEEEEvEENS12_INSA_20SM90_TMA_LOAD_IM2COLES1D_vEEEENS_8epilogue10collective18CollectiveEpilogueINS1I_23Sm100TmaWarpSpecializedILi3ELi2ELi16ELb1ELb0EEEJSK_NSB_IJNSU_ISG_SD_EENSU_ISI_SD_EEEEESL_NSB_IJlNSB_IJSD_lllEEESV_EEESL_S1R_NS1I_6fusion15FusionCallbacksIS1M_NS1S_17LinearCombinationISL_fSL_fLNS_15FloatRoundStyleE2EEESK_S1P_JEEENSA_5SM1004TMEM4LOAD26SM100_TMEM_LOAD_16dp128b8xES13_NS14_INS15_ILi3ELi4ELi3EEES18_NSU_INSB_IJNSC_ILi8EEESI_EEENSB_IJSI_SD_EEEEEEENSA_17SM75_U32x4_LDSM_NENSA_14SM90_TMA_STOREES27_NSA_17SM90_U32x4_STSM_NENSA_39AutoVectorizingCopyWithAssumedAlignmentILi128EEEEEEvvEEEEvNT_6ParamsE:
[----:B------:R-:W1:Y:S01]  /*0000*/  LDC R1, c[0x0][0x37c] ;  /* 0x0000df00ff017b82 */ /* 0x000e620000000800 */
[----:B------:R-:W2:Y:S07]  /*0010*/  S2R R58, SR_TID.X ;  /* 0x00000000003a7919 */ /* 0x000eae0000002100 */
[----:B------:R-:W3:Y:S01]  /*0020*/  LDC.64 R2, c[0x0][0x990] ;  /* 0x00026400ff027b82 */ /* 0x000ee20000000a00 */
[----:B------:R-:W-:Y:S01]  /*0030*/  ELECT P2, URZ, PT ;  /* 0x0000000000ff782f */ /* 0x000fe20003840000 */
[----:B-1----:R-:W-:Y:S01]  /*0040*/  VIADD R1, R1, 0xfffffff8 ;  /* 0xfffffff801017836 */ /* 0x002fe20000000000 */
[----:B------:R-:W-:-:S02]  /*0050*/  PRMT R59, RZ, 0x7610, R59 ;  /* 0x00007610ff3b7816 */ /* 0x000fc4000000003b */
[----:B---3--:R-:W-:-:S04]  /*0060*/  ISETP.NE.U32.AND P0, PT, R2, RZ, PT ;  /* 0x000000ff0200720c */ /* 0x008fc80003f05070 */
[----:B------:R-:W-:Y:S02]  /*0070*/  ISETP.NE.AND.EX P0, PT, R3, RZ, PT, P0 ;  /* 0x000000ff0300720c */ /* 0x000fe40003f05300 */
[----:B--2---:R-:W-:-:S05]  /*0080*/  SHF.R.U32.HI R60, RZ, 0x5, R58 ;  /* 0x00000005ff3c7819 */ /* 0x004fca000001163a */
[----:B------:R-:W1:Y:S02]  /*0090*/  SHFL.IDX PT, R0, R60, RZ, 0x1f ;  /* 0x00001fff3c007589 */ /* 0x000e6400000e0000 */
[----:B-1----:R-:W-:-:S04]  /*00a0*/  R2UR UR15, R0 ;  /* 0x00000000000f72ca */ /* 0x002fc800000e0000 */
[----:B------:R-:W-:Y:S05]  /*00b0*/  @P0 BRA `(.L_x_0) ;  /* 0x0000000000300947 */ /* 0x000fea0003800000 */
[----:B------:R-:W1:Y:S02]  /*00c0*/  LDCU.64 UR4, c[0x0][0x988] ;  /* 0x00013100ff0477ac */ /* 0x000e640008000a00 */
[----:B-1----:R-:W-:-:S04]  /*00d0*/  UISETP.NE.U32.AND UP0, UPT, UR4, URZ, UPT ;  /* 0x000000ff0400728c */ /* 0x002fc8000bf05070 */
[----:B------:R-:W-:-:S09]  /*00e0*/  UISETP.NE.AND.EX UP0, UPT, UR5, URZ, UPT, UP0 ;  /* 0x000000ff0500728c */ /* 0x000fd2000bf05300 */
[----:B------:R-:W-:Y:S05]  /*00f0*/  BRA.U !UP0, `(.L_x_1) ;  /* 0x0000000108147547 */ /* 0x000fea000b800000 */
[----:B------:R-:W1:Y:S01]  /*0100*/  LDC.64 R26, c[0x0][0x988] ;  /* 0x00026200ff1a7b82 */ /* 0x000e620000000a00 */
[----:B------:R-:W1:Y:S02]  /*0110*/  LDCU.64 UR4, c[0x0][0x358] ;  /* 0x00006b00ff0477ac */ /* 0x000e640008000a00 */
[----:B-1----:R1:W5:Y:S01]  /*0120*/  LDG.E R26, desc[UR4][R26.64] ;  /* 0x000000041a1a7981 */ /* 0x002362000c1e1900 */
[----:B------:R-:W-:Y:S01]  /*0130*/  HFMA2 R59, -RZ, RZ, 0, 5.9604644775390625e-08 ;  /* 0x00000001ff3b7431 */ /* 0x000fe200000001ff */
[----:B------:R-:W-:Y:S05]  /*0140*/  BRA `(.L_x_0) ;  /* 0x00000000000c7947 */ /* 0x000fea0003800000 */
.L_x_1:
[----:B------:R-:W1:Y:S01]  /*0150*/  LDCU UR4, c[0x0][0x980] ;  /* 0x00013000ff0477ac */ /* 0x000e620008000800 */
[----:B------:R-:W-:Y:S01]  /*0160*/  HFMA2 R59, -RZ, RZ, 0, 5.9604644775390625e-08 ;  /* 0x00000001ff3b7431 */ /* 0x000fe200000001ff */
[----:B-1----:R-:W-:-:S07]  /*0170*/  MOV R26, UR4 ;  /* 0x00000004001a7c02 */ /* 0x002fce0008000f00 */
.L_x_0:
[----:B------:R-:W2:Y:S02]  /*0180*/  LDCU.64 UR4, c[0x0][0x9b0] ;  /* 0x00013600ff0477ac */ /* 0x000ea40008000a00 */
[----:B--2---:R-:W-:-:S04]  /*0190*/  UISETP.NE.U32.AND UP0, UPT, UR4, URZ, UPT ;  /* 0x000000ff0400728c */ /* 0x004fc8000bf05070 */
[----:B------:R-:W-:-:S09]  /*01a0*/  UISETP.NE.AND.EX UP0, UPT, UR5, URZ, UPT, UP0 ;  /* 0x000000ff0500728c */ /* 0x000fd2000bf05300 */
[----:B------:R-:W-:Y:S05]  /*01b0*/  BRA.U UP0, `(.L_x_2) ;  /* 0x0000000100287547 */ /* 0x000fea000b800000 */
[----:B------:R-:W2:Y:S02]  /*01c0*/  LDCU.64 UR4, c[0x0][0x9a8] ;  /* 0x00013500ff0477ac */ /* 0x000ea40008000a00 */
[----:B--2---:R-:W-:-:S04]  /*01d0*/  UISETP.NE.U32.AND UP0, UPT, UR4, URZ, UPT ;  /* 0x000000ff0400728c */ /* 0x004fc8000bf05070 */
[----:B------:R-:W-:-:S09]  /*01e0*/  UISETP.NE.AND.EX UP0, UPT, UR5, URZ, UPT, UP0 ;  /* 0x000000ff0500728c */ /* 0x000fd2000bf05300 */
[----:B------:R-:W-:Y:S05]  /*01f0*/  BRA.U !UP0, `(.L_x_3) ;  /* 0x0000000108107547 */ /* 0x000fea000b800000 */
[----:B------:R-:W2:Y:S01]  /*0200*/  LDC.64 R24, c[0x0][0x9a8] ;  /* 0x00026a00ff187b82 */ /* 0x000ea20000000a00 */
[----:B------:R-:W2:Y:S02]  /*0210*/  LDCU.64 UR4, c[0x0][0x358] ;  /* 0x00006b00ff0477ac */ /* 0x000ea40008000a00 */
[----:B--2---:R2:W5:Y:S01]  /*0220*/  LDG.E R24, desc[UR4][R24.64] ;  /* 0x0000000418187981 */ /* 0x004562000c1e1900 */
[----:B------:R-:W-:Y:S05]  /*0230*/  BRA `(.L_x_2) ;  /* 0x0000000000087947 */ /* 0x000fea0003800000 */
.L_x_3:
[----:B------:R-:W2:Y:S02]  /*0240*/  LDCU UR4, c[0x0][0x9a0] ;  /* 0x00013400ff0477ac */ /* 0x000ea40008000800 */
[----:B--2---:R-:W-:Y:S02]  /*0250*/  MOV R24, UR4 ;  /* 0x0000000400187c02 */ /* 0x004fe40008000f00 */
.L_x_2:
[----:B------:R-:W3:Y:S01]  /*0260*/  LDC.64 R4, c[0x0][0x988] ;  /* 0x00026200ff047b82 */ /* 0x000ee20000000a00 */
[----:B------:R-:W-:Y:S01]  /*0270*/  IMAD.U32 R0, RZ, RZ, UR15 ;  /* 0x0000000fff007e24 */ /* 0x000fe2000f8e00ff */
[----:B------:R-:W-:Y:S01]  /*0280*/  ISETP.EQ.U32.AND P4, PT, R2, RZ, PT ;  /* 0x000000ff0200720c */ /* 0x000fe20003f82070 */
[----:B------:R-:W-:Y:S03]  /*0290*/  BSSY.RECONVERGENT B0, `(.L_x_4) ;  /* 0x0000012000007945 */ /* 0x000fe60003800200 */
[----:B------:R-:W-:Y:S02]  /*02a0*/  ISETP.NE.OR P1, PT, R0, 0x1, !P2 ;  /* 0x000000010000780c */ /* 0x000fe40005725670 */
[----:B---3--:R-:W-:-:S04]  /*02b0*/  ISETP.NE.U32.AND P0, PT, R4, RZ, PT ;  /* 0x000000ff0400720c */ /* 0x008fc80003f05070 */
[----:B------:R-:W-:-:S13]  /*02c0*/  ISETP.NE.AND.EX P0, PT, R5, RZ, PT, P0 ;  /* 0x000000ff0500720c */ /* 0x000fda0003f05300 */
[----:B------:R-:W-:Y:S01]  /*02d0*/  VOTEU.ANY UP4, P0 ;  /* 0x0000000000ff7886 */ /* 0x000fe20000080100 */
[----:B------:R-:W-:Y:S02]  /*02e0*/  PLOP3.LUT P3, PT, PT, PT, UP4, 0x80, 0x8 ;  /* 0x000000000008781c */ /* 0x000fe40003f6f048 */
[----:B------:R-:W-:Y:S02]  /*02f0*/  ISETP.NE.OR P0, PT, R0, 0x3, !P2 ;  /* 0x000000030000780c */ /* 0x000fe40005705670 */
[----:B------:R-:W-:-:S04]  /*0300*/  ISETP.EQ.OR.EX P5, PT, R3, RZ, !P3, P4 ;  /* 0x000000ff0300720c */ /* 0x000fc80005fa2740 */
[----:B------:R-:W-:Y:S01]  /*0310*/  P2R R65, PR, RZ, 0x20 ;  /* 0x00000020ff417803 */ /* 0x000fe20000000000 */
[----:B------:R-:W-:Y:S05]  /*0320*/  @P1 BRA `(.L_x_5) ;  /* 0x0000000000201947 */ /* 0x000fea0003800000 */
[----:B------:R-:W3:Y:S02]  /*0330*/  LDCU.64 UR4, c[0x0][0x348] ;  /* 0x00006900ff0477ac */ /* 0x000ee40008000a00 */
[----:B---3--:R-:W-:Y:S02]  /*0340*/  UIADD3 UR6, UP1, UPT, UR4, 0x80, URZ ;  /* 0x0000008004067890 */ /* 0x008fe4000ff3e0ff */
[----:B------:R-:W-:Y:S02]  /*0350*/  UIADD3 UR4, UP0, UPT, UR4, 0x180, URZ ;  /* 0x0000018004047890 */ /* 0x000fe4000ff1e0ff */
[----:B------:R-:W-:Y:S02]  /*0360*/  UIADD3.X UR7, UPT, UPT, URZ, UR5, URZ, UP1, !UPT ;  /* 0x00000005ff077290 */ /* 0x000fe40008ffe4ff */
[----:B------:R-:W-:-:S07]  /*0370*/  UIADD3.X UR5, UPT, UPT, URZ, UR5, URZ, UP0, !UPT ;  /* 0x00000005ff057290 */ /* 0x000fce00087fe4ff */
[----:B------:R3:W-:Y:S02]  /*0380*/  UTMACCTL.PF [UR6] ;  /* 0x00000000060079b9 */ /* 0x0007e40008040000 */
[----:B------:R3:W-:Y:S02]  /*0390*/  UTMACCTL.PF [UR4] ;  /* 0x00000000040079b9 */ /* 0x0007e40008040000 */
[----:B---3--:R-:W-:Y:S01]  /*03a0*/  NOP ;  /* 0x0000000000007918 */ /* 0x008fe20000000000 */
.L_x_5:
[----:B------:R-:W-:Y:S05]  /*03b0*/  BSYNC.RECONVERGENT B0 ;  /* 0x0000000000007941 */ /* 0x000fea0003800200 */
.L_x_4:
[----:B------:R-:W-:Y:S04]  /*03c0*/  BSSY.RECONVERGENT B0, `(.L_x_6) ;  /* 0x000000a000007945 */ /* 0x000fe80003800200 */
        /* <DEDUP_REMOVED lines=9> */
.L_x_7:
[----:B------:R-:W-:Y:S05]  /*0460*/  BSYNC.RECONVERGENT B0 ;  /* 0x0000000000007941 */ /* 0x000fea0003800200 */
.L_x_6:
[----:B------:R-:W-:Y:S01]  /*0470*/  UPLOP3.LUT UP2, UPT, UPT, UPT, UPT, 0x80, 0x8 ;  /* 0x000000000008789c */ /* 0x000fe20003f4f070 */
[----:B------:R-:W-:Y:S10]  /*0480*/  @!P5 BRA `(.L_x_8) ;  /* 0x000000000024d947 */ /* 0x000ff40003800000 */
[----:B------:R-:W-:Y:S01]  /*0490*/  ISETP.NE.U32.AND P1, PT, R2, RZ, PT ;  /* 0x000000ff0200720c */ /* 0x000fe20003f25070 */
[----:B------:R-:W-:Y:S01]  /*04a0*/  USEL UR4, URZ, 0xffffffff, UP4 ;  /* 0xffffffffff047887 */ /* 0x000fe2000a000000 */
[----:B-----5:R-:W-:Y:S02]  /*04b0*/  FSETP.NEU.AND P0, PT, R26, RZ, PT ;  /* 0x000000ff1a00720b */ /* 0x020fe40003f0d000 */
[----:B------:R-:W-:-:S11]  /*04c0*/  ISETP.NE.AND.EX P1, PT, R3, RZ, PT, P1 ;  /* 0x000000ff0300720c */ /* 0x000fd60003f25310 */
[----:B------:R-:W-:Y:S02]  /*04d0*/  VOTEU.ANY UP0, P0 ;  /* 0x0000000000ff7886 */ /* 0x000fe40000000100 */
[----:B------:R-:W-:-:S05]  /*04e0*/  VOTEU.ANY UP1, P1 ;  /* 0x0000000000ff7886 */ /* 0x000fca0000820100 */
[----:B------:R-:W-:-:S04]  /*04f0*/  @!UP1 USEL UR4, URZ, 0xffffffff, UP0 ;  /* 0xffffffffff049887 */ /* 0x000fc80008000000 */
[----:B------:R-:W-:-:S04]  /*0500*/  ULOP3.LUT UR4, UR4, 0x1, URZ, 0xc0, !UPT ;  /* 0x0000000104047892 */ /* 0x000fc8000f8ec0ff */
[----:B------:R-:W-:-:S11]  /*0510*/  UISETP.NE.U32.AND UP2, UPT, UR4, 0x1, UPT ;  /* 0x000000010400788c */ /* 0x000fd6000bf45070 */
.L_x_8:
[----:B------:R-:W3:Y:S01]  /*0520*/  SHFL.IDX PT, R2, R60, RZ, 0x1f ;  /* 0x00001fff3c027589 */ /* 0x000ee200000e0000 */
[----:B------:R-:W-:-:S04]  /*0530*/  UISETP.NE.AND UP0, UPT, UR15, 0x2, UPT ;  /* 0x000000020f00788c */ /* 0x000fc8000bf05270 */
[----:B------:R-:W-:Y:S01]  /*0540*/  USEL UR47, URZ, 0x1, UP0 ;  /* 0x00000001ff2f7887 */ /* 0x000fe20008000000 */
[----:B---3--:R-:W-:-:S13]  /*0550*/  ISETP.NE.AND P0, PT, R2, RZ, PT ;  /* 0x000000ff0200720c */ /* 0x008fda0003f05270 */
[----:B------:R-:W-:Y:S05]  /*0560*/  @P0 BRA `(.L_x_9) ;  /* 0x0000000000940947 */ /* 0x000fea0003800000 */
[----:B------:R-:W-:Y:S01]  /*0570*/  ELECT P0, URZ, PT ;  /* 0x0000000000ff782f */ /* 0x000fe20003800000 */
[----:B------:R-:W-:-:S12]  /*0580*/  BSSY.RECONVERGENT B0, `(.L_x_9) ;  /* 0x0000023000007945 */ /* 0x000fd80003800200 */
[----:B------:R-:W-:Y:S05]  /*0590*/  @!P0 BRA `(.L_x_10) ;  /* 0x0000000000848947 */ /* 0x000fea0003800000 */
[----:B------:R-:W3:Y:S01]  /*05a0*/  S2UR UR4, SR_CgaCtaId ;  /* 0x00000000000479c3 */ /* 0x000ee20000008800 */
[----:B------:R-:W-:Y:S01]  /*05b0*/  UMOV UR5, 0x400 ;  /* 0x0000040000057882 */ /* 0x000fe20000000000 */
[----:B------:R-:W-:Y:S02]  /*05c0*/  UMOV UR6, 0x1 ;  /* 0x0000000100067882 */ /* 0x000fe40000000000 */
[----:B------:R-:W-:-:S04]  /*05d0*/  UIADD3 UR6, UPT, UPT, -UR6, 0x100000, URZ ;  /* 0x0010000006067890 */ /* 0x000fc8000fffe1ff */
[----:B------:R-:W-:Y:S02]  /*05e0*/  USHF.L.U32 UR7, UR6, 0xb, URZ ;  /* 0x0000000b06077899 */ /* 0x000fe400080006ff */
[----:B------:R-:W-:Y:S02]  /*05f0*/  USHF.L.U32 UR6, UR6, 0x1, URZ ;  /* 0x0000000106067899 */ /* 0x000fe400080006ff */
[----:B---3--:R-:W-:Y:S01]  /*0600*/  ULEA UR4, UR4, UR5, 0x18 ;  /* 0x0000000504047291 */ /* 0x008fe2000f8ec0ff */
[----:B------:R-:W3:Y:S11]  /*0610*/  FENCE.VIEW.ASYNC.S ;  /* 0x00000000000073c6 */ /* 0x000ef60000000000 */
[----:B---3--:R3:W4:Y:S01]  /*0620*/  SYNCS.EXCH.64 URZ, [UR4], UR6 ;  /* 0x0000000604ff75b2 */ /* 0x0087220008000100 */
[----:B------:R3:W1:Y:S01]  /*0630*/  SYNCS.EXCH.64 URZ, [UR4+0x60], UR6 ;  /* 0x0000600604ff75b2 */ /* 0x0006620008000100 */
        /* <DEDUP_REMOVED lines=21> */
[----:B------:R3:W1:Y:S02]  /*0790*/  SYNCS.EXCH.64 URZ, [UR4+0xb8], UR6 ;  /* 0x0000b80604ff75b2 */ /* 0x0006640008000100 */
[----:B---34-:R-:W-:Y:S01]  /*07a0*/  NOP ;  /* 0x0000000000007918 */ /* 0x018fe20000000000 */
.L_x_10:
[----:B------:R-:W-:Y:S05]  /*07b0*/  BSYNC.RECONVERGENT B0 ;  /* 0x0000000000007941 */ /* 0x000fea0003800200 */
.L_x_9:
[----:B------:R-:W3:Y:S01]  /*07c0*/  SHFL.IDX PT, R2, R60, RZ, 0x1f ;  /* 0x00001fff3c027589 */ /* 0x000ee200000e0000 */
[----:B------:R-:W-:Y:S01]  /*07d0*/  NOP ;  /* 0x0000000000007918 */ /* 0x000fe20000000000 */
[----:B---3--:R-:W-:-:S13]  /*07e0*/  ISETP.NE.AND P0, PT, R2, 0x1, PT ;  /* 0x000000010200780c */ /* 0x008fda0003f05270 */
[----:B------:R-:W-:Y:S05]  /*07f0*/  @P0 BRA `(.L_x_11) ;  /* 0x0000000000500947 */ /* 0x000fea0003800000 */
[----:B------:R-:W3:Y:S01]  /*0800*/  S2UR UR4, SR_CgaCtaId ;  /* 0x00000000000479c3 */ /* 0x000ee20000008800 */
[----:B------:R-:W-:Y:S01]  /*0810*/  UMOV UR5, 0x400 ;  /* 0x0000040000057882 */ /* 0x000fe20000000000 */
[----:B------:R-:W-:Y:S01]  /*0820*/  UMOV UR8, 0x20 ;  /* 0x0000002000087882 */ /* 0x000fe20000000000 */
[----:B------:R-:W-:Y:S01]  /*0830*/  UMOV UR6, 0x80 ;  /* 0x0000008000067882 */ /* 0x000fe20000000000 */
[----:B------:R-:W-:-:S04]  /*0840*/  UIADD3 UR8, UPT, UPT, -UR8, 0x100000, URZ ;  /* 0x0010000008087890 */ /* 0x000fc8000fffe1ff */
[----:B------:R-:W-:Y:S02]  /*0850*/  USHF.L.U32 UR9, UR8, 0xb, URZ ;  /* 0x0000000b08097899 */ /* 0x000fe400080006ff */
[----:B------:R-:W-:Y:S02]  /*0860*/  USHF.L.U32 UR8, UR8, 0x1, URZ ;  /* 0x0000000108087899 */ /* 0x000fe400080006ff */
[----:B------:R-:W-:-:S04]  /*0870*/  UIADD3 UR6, UPT, UPT, -UR6, 0x100000, URZ ;  /* 0x0010000006067890 */ /* 0x000fc8000fffe1ff */
[----:B------:R-:W-:Y:S02]  /*0880*/  USHF.L.U32 UR7, UR6, 0xb, URZ ;  /* 0x0000000b06077899 */ /* 0x000fe400080006ff */
[----:B------:R-:W-:Y:S01]  /*0890*/  USHF.L.U32 UR6, UR6, 0x1, URZ ;  /* 0x0000000106067899 */ /* 0x000fe200080006ff */
[----:B------:R-:W-:Y:S01]  /*08a0*/  ELECT P0, URZ, PT ;  /* 0x0000000000ff782f */ /* 0x000fe20003800000 */
[----:B---3--:R-:W-:Y:S01]  /*08b0*/  ULEA UR4, UR4, UR5, 0x18 ;  /* 0x0000000504047291 */ /* 0x008fe2000f8ec0ff */
[----:B------:R-:W3:Y:S11]  /*08c0*/  FENCE.VIEW.ASYNC.S ;  /* 0x00000000000073c6 */ /* 0x000ef60000000000 */
[----:B---3--:R3:W4:Y:S01]  /*08d0*/  SYNCS.EXCH.64 URZ, [UR4+0xc0], UR8 ;  /* 0x0000c00804ff75b2 */ /* 0x0087220008000100 */
[----:B------:R3:W1:Y:S01]  /*08e0*/  SYNCS.EXCH.64 URZ, [UR4+0xd8], UR6 ;  /* 0x0000d80604ff75b2 */ /* 0x0006620008000100 */
[----:B------:R3:W1:Y:S01]  /*08f0*/  SYNCS.EXCH.64 URZ, [UR4+0xc8], UR8 ;  /* 0x0000c80804ff75b2 */ /* 0x0006620008000100 */
[----:B------:R3:W1:Y:S01]  /*0900*/  SYNCS.EXCH.64 URZ, [UR4+0xe0], UR6 ;  /* 0x0000e00604ff75b2 */ /* 0x0006620008000100 */
[----:B------:R3:W1:Y:S01]  /*0910*/  SYNCS.EXCH.64 URZ, [UR4+0xd0], UR8 ;  /* 0x0000d00804ff75b2 */ /* 0x0006620008000100 */
[----:B------:R3:W1:Y:S01]  /*0920*/  SYNCS.EXCH.64 URZ, [UR4+0xe8], UR6 ;  /* 0x0000e80604ff75b2 */ /* 0x0006620008000100 */
[----:B------:R-:W-:Y:S01]  /*0930*/  NOP ;  /* 0x0000000000007918 */ /* 0x000fe20000000000 */
.L_x_11:
[----:B------:R-:W2:Y:S01]  /*0940*/  SHFL.IDX PT, R2, R60, RZ, 0x1f ;  /* 0x00001fff3c027589 */ /* 0x000ea200000e0000 */
[----:B------:R-:W-:Y:S01]  /*0950*/  NOP ;  /* 0x0000000000007918 */ /* 0x000fe20000000000 */
[----:B--2---:R-:W-:-:S13]  /*0960*/  ISETP.NE.AND P0, PT, R2, 0x3, PT ;  /* 0x000000030200780c */ /* 0x004fda0003f05270 */
[----:B------:R-:W-:Y:S05]  /*0970*/  @P0 BRA `(.L_x_12) ;  /* 0x0000000000300947 */ /* 0x000fea0003800000 */
[----:B---3--:R-:W2:Y:S01]  /*0980*/  S2UR UR4, SR_CgaCtaId ;  /* 0x00000000000479c3 */ /* 0x008ea20000008800 */
[----:B------:R-:W-:Y:S01]  /*0990*/  UMOV UR6, 0x400 ;  /* 0x0000040000067882 */ /* 0x000fe20000000000 */
[----:B------:R-:W-:Y:S01]  /*09a0*/  UMOV UR5, 0x20 ;  /* 0x0000002000057882 */ /* 0x000fe20000000000 */
[----:B------:R-:W-:Y:S01]  /*09b0*/  ELECT P0, URZ, PT ;  /* 0x0000000000ff782f */ /* 0x000fe20003800000 */
[----:B--2---:R-:W-:Y:S02]  /*09c0*/  ULEA UR6, UR4, UR6, 0x18 ;  /* 0x0000000604067291 */ /* 0x004fe4000f8ec0ff */
[----:B------:R-:W-:-:S04]  /*09d0*/  UIADD3 UR4, UPT, UPT, -UR5, 0x100000, URZ ;  /* 0x0010000005047890 */ /* 0x000fc8000fffe1ff */
[----:B------:R-:W-:Y:S02]  /*09e0*/  USHF.L.U32 UR5, UR4, 0xb, URZ ;  /* 0x0000000b04057899 */ /* 0x000fe400080006ff */
[----:B------:R-:W-:Y:S01]  /*09f0*/  USHF.L.U32 UR4, UR4, 0x1, URZ ;  /* 0x0000000104047899 */ /* 0x000fe200080006ff */
[----:B------:R-:W2:Y:S11]  /*0a00*/  FENCE.VIEW.ASYNC.S ;  /* 0x00000000000073c6 */ /* 0x000eb60000000000 */
[----:B--2---:R2:W3:Y:S01]  /*0a10*/  SYNCS.EXCH.64 URZ, [UR6+0xf0], UR4 ;  /* 0x0000f00406ff75b2 */ /* 0x0044e20008000100 */
[----:B------:R2:W1:Y:S01]  /*0a20*/  SYNCS.EXCH.64 URZ, [UR6+0xf8], UR4 ;  /* 0x0000f80406ff75b2 */ /* 0x0004620008000100 */
[----:B------:R-:W-:Y:S01]  /*0a30*/  NOP ;  /* 0x0000000000007918 */ /* 0x000fe20000000000 */
.L_x_12:
[----:B------:R-:W4:Y:S01]  /*0a40*/  SHFL.IDX PT, R2, R60, RZ, 0x1f ;  /* 0x00001fff3c027589 */ /* 0x000f2200000e0000 */
[----:B------:R-:W-:Y:S01]  /*0a50*/  NOP ;  /* 0x0000000000007918 */ /* 0x000fe20000000000 */
[----:B----4-:R-:W-:-:S13]  /*0a60*/  ISETP.NE.AND P0, PT, R2, 0x4, PT ;  /* 0x000000040200780c */ /* 0x010fda0003f05270 */
[----:B------:R-:W-:Y:S05]  /*0a70*/  @P0 BRA `(.L_x_13) ;  /* 0x0000000000440947 */ /* 0x000fea0003800000 */
[----:B--23--:R-:W2:Y:S01]  /*0a80*/  S2UR UR6, SR_CgaCtaId ;  /* 0x00000000000679c3 */ /* 0x00cea20000008800 */
[----:B------:R-:W-:Y:S01]  /*0a90*/  UMOV UR4, 0x100 ;  /* 0x0000010000047882 */ /* 0x000fe20000000000 */
[----:B------:R-:W-:Y:S01]  /*0aa0*/  UMOV UR5, 0x400 ;  /* 0x0000040000057882 */ /* 0x000fe20000000000 */
[----:B------:R-:W-:Y:S01]  /*0ab0*/  USEL UR4, UR4, 0xe0, UP2 ;  /* 0x000000e004047887 */ /* 0x000fe20009000000 */
[----:B------:R-:W-:Y:S01]  /*0ac0*/  UMOV UR8, 0x1 ;  /* 0x0000000100087882 */ /* 0x000fe20000000000 */
[----:B------:R-:W-:Y:S01]  /*0ad0*/  ELECT P0, URZ, PT ;  /* 0x0000000000ff782f */ /* 0x000fe20003800000 */
[----:B------:R-:W-:-:S04]  /*0ae0*/  UIADD3 UR8, UPT, UPT, -UR8, 0x100000, URZ ;  /* 0x0010000008087890 */ /* 0x000fc8000fffe1ff */
[----:B------:R-:W-:Y:S02]  /*0af0*/  USHF.L.U32 UR9, UR8, 0xb, URZ ;  /* 0x0000000b08097899 */ /* 0x000fe400080006ff */
[----:B------:R-:W-:Y:S02]  /*0b00*/  USHF.L.U32 UR8, UR8, 0x1, URZ ;  /* 0x0000000108087899 */ /* 0x000fe400080006ff */
[----:B--2---:R-:W-:Y:S02]  /*0b10*/  ULEA UR6, UR6, UR5, 0x18 ;  /* 0x0000000506067291 */ /* 0x004fe4000f8ec0ff */
[----:B------:R-:W-:-:S04]  /*0b20*/  UIADD3 UR4, UPT, UPT, -UR4, 0x100000, URZ ;  /* 0x0010000004047890 */ /* 0x000fc8000fffe1ff */
[----:B------:R-:W-:Y:S02]  /*0b30*/  USHF.L.U32 UR5, UR4, 0xb, URZ ;  /* 0x0000000b04057899 */ /* 0x000fe400080006ff */
[----:B------:R-:W-:Y:S01]  /*0b40*/  USHF.L.U32 UR4, UR4, 0x1, URZ ;  /* 0x0000000104047899 */ /* 0x000fe200080006ff */
[----:B------:R-:W2:Y:S03]  /*0b50*/  FENCE.VIEW.ASYNC.S ;  /* 0x00000000000073c6 */ /* 0x000ea60000000000 */
[----:B--2---:R4:W2:Y:S08]  /*0b60*/  SYNCS.EXCH.64 URZ, [UR6+0x100], UR8 ;  /* 0x0001000806ff75b2 */ /* 0x0048b00008000100 */
[----:B------:R4:W3:Y:S02]  /*0b70*/  SYNCS.EXCH.64 URZ, [UR6+0x108], UR4 ;  /* 0x0001080406ff75b2 */ /* 0x0008e40008000100 */
[----:B----4-:R-:W-:Y:S01]  /*0b80*/  NOP ;  /* 0x0000000000007918 */ /* 0x010fe20000000000 */
.L_x_13:
[----:B------:R-:W4:Y:S01]  /*0b90*/  SHFL.IDX PT, R2, R60, RZ, 0x1f ;  /* 0x00001fff3c027589 */ /* 0x000f2200000e0000 */
[----:B------:R-:W1:Y:S01]  /*0ba0*/  S2UR UR29, SR_CTAID.X ;  /* 0x00000000001d79c3 */ /* 0x000e620000002500 */
[----:B------:R-:W-:-:S07]  /*0bb0*/  NOP ;  /* 0x0000000000007918 */ /* 0x000fce0000000000 */
[----:B------:R-:W1:Y:S01]  /*0bc0*/  S2UR UR22, SR_CTAID.Y ;  /* 0x00000000001679c3 */ /* 0x000e620000002600 */
[----:B----4-:R-:W-:-:S13]  /*0bd0*/  ISETP.NE.AND P0, PT, R2, 0x5, PT ;  /* 0x000000050200780c */ /* 0x010fda0003f05270 */
[----:B-1----:R-:W-:Y:S05]  /*0be0*/  @P0 BRA `(.L_x_14) ;  /* 0x0000000000480947 */ /* 0x002fea0003800000 */
[----:B--23--:R-:W1:Y:S01]  /*0bf0*/  S2UR UR4, SR_CgaCtaId ;  /* 0x00000000000479c3 */ /* 0x00ce620000008800 */
        /* <DEDUP_REMOVED lines=10> */
[----:B-1----:R-:W-:Y:S01]  /*0ca0*/  ULEA UR4, UR4, UR5, 0x18 ;  /* 0x0000000504047291 */ /* 0x002fe2000f8ec0ff */
[----:B------:R-:W1:Y:S11]  /*0cb0*/  FENCE.VIEW.ASYNC.S ;  /* 0x00000000000073c6 */ /* 0x000e760000000000 */
[----:B-1----:R1:W4:Y:S01]  /*0cc0*/  SYNCS.EXCH.64 URZ, [UR4+0x110], UR8 ;  /* 0x0001100804ff75b2 */ /* 0x0023220008000100 */
[----:B------:R1:W2:Y:S01]  /*0cd0*/  SYNCS.EXCH.64 URZ, [UR4+0x120], UR6 ;  /* 0x0001200604ff75b2 */ /* 0x0002a20008000100 */
[----:B------:R1:W3:Y:S01]  /*0ce0*/  SYNCS.EXCH.64 URZ, [UR4+0x118], UR8 ;  /* 0x0001180804ff75b2 */ /* 0x0002e20008000100 */
[----:B------:R1:W1:Y:S01]  /*0cf0*/  SYNCS.EXCH.64 URZ, [UR4+0x128], UR6 ;  /* 0x0001280604ff75b2 */ /* 0x0002620008000100 */
[----:B------:R-:W-:Y:S01]  /*0d00*/  NOP ;  /* 0x0000000000007918 */ /* 0x000fe20000000000 */
.L_x_14:
[----:B------:R-:W-:-:S05]  /*0d10*/  CS2R.32 R53, SR_CgaSize ;  /* 0x0000000000357805 */ /* 0x000fca0000008a00 */
[----:B------:R-:W-:-:S05]  /*0d20*/  IMAD R53, R53, -0xa0, RZ ;  /* 0xffffff6035357824 */ /* 0x000fca00078e02ff */
[----:B--2---:R-:W-:-:S14]  /*0d30*/  R2UR UR5, R53 ;  /* 0x00000000350572ca */ /* 0x004fdc00000e0000 */
[----:B------:R-:W2:Y:S01]  /*0d40*/  LDCU UR5, c[0x0][UR5+0x2b0] ;  /* 0x00005600050577ac */ /* 0x000ea20008000800 */
[----:B------:R-:W-:Y:S02]  /*0d50*/  I2FP.F32.U32 R53, UR29 ;  /* 0x0000001d00357c45 */ /* 0x000fe40008201000 */
[----:B------:R-:W-:-:S05]  /*0d60*/  CS2R.32 R3, SR_CgaSize ;  /* 0x0000000000037805 */ /* 0x000fca0000008a00 */
[----:B------:R-:W-:-:S06]  /*0d70*/  IMAD R3, R3, -0xa0, RZ ;  /* 0xffffff6003037824 */ /* 0x000fcc00078e02ff */
[----:B------:R-:W4:Y:S01]  /*0d80*/  LDC R3, c[0x0][R3+0x2a0] ;  /* 0x0000a80003037b82 */ /* 0x000f220000000800 */
[----:B------:R-:W-:Y:S02]  /*0d90*/  I2FP.F32.U32 R52, UR22 ;  /* 0x0000001600347c45 */ /* 0x000fe40008201000 */
[----:B------:R-:W-:-:S05]  /*0da0*/  CS2R.32 R16, SR_CgaSize ;  /* 0x0000000000107805 */ /* 0x000fca0000008a00 */
[----:B------:R-:W-:-:S05]  /*0db0*/  IMAD R16, R16, -0xa0, RZ ;  /* 0xffffff6010107824 */ /* 0x000fca00078e02ff */
[----:B-1-3--:R-:W-:-:S14]  /*0dc0*/  R2UR UR4, R16 ;  /* 0x00000000100472ca */ /* 0x00afdc00000e0000 */
[----:B------:R-:W1:Y:S01]  /*0dd0*/  LDCU UR4, c[0x0][UR4+0x2b4] ;  /* 0x00005680040477ac */ /* 0x000e620008000800 */
[----:B------:R-:W-:Y:S01]  /*0de0*/  NOP ;  /* 0x0000000000007918 */ /* 0x000fe20000000000 */
[----:B------:R-:W3:Y:S01]  /*0df0*/  S2R R16, SR_CTAID.Z ;  /* 0x0000000000107919 */ /* 0x000ee20000002700 */
[----:B------:R-:W4:Y:S01]  /*0e00*/  LDCU UR18, c[0x0][0xc24] ;  /* 0x00018480ff1277ac */ /* 0x000f220008000800 */
[----:B------:R-:W-:-:S05]  /*0e10*/  CS2R.32 R2, SR_CgaSize ;  /* 0x0000000000027805 */ /* 0x000fca0000008a00 */
[----:B------:R-:W-:-:S06]  /*0e20*/  IMAD R2, R2, -0xa0, RZ ;  /* 0xffffff6002027824 */ /* 0x000fcc00078e02ff */
[----:B------:R-:W3:Y:S01]  /*0e30*/  LDC R2, c[0x0][R2+0x2a4] ;  /* 0x0000a90002027b82 */ /* 0x000ee20000000800 */
[----:B--2---:R-:W-:Y:S01]  /*0e40*/  FMUL R53, R53, UR5 ;  /* 0x0000000535357c20 */ /* 0x004fe20008400000 */
[----:B-1----:R-:W-:-:S05]  /*0e50*/  FMUL R52, R52, UR4 ;  /* 0x0000000434347c20 */ /* 0x002fca0008400000 */
[----:B------:R-:W1:Y:S01]  /*0e60*/  F2I.U32.TRUNC.NTZ R53, R53 ;  /* 0x0000003500357305 */ /* 0x000e62000020f000 */
[----:B----4-:R-:W-:-:S07]  /*0e70*/  UISETP.GE.AND UP0, UPT, UR18, 0x1, UPT ;  /* 0x000000011200788c */ /* 0x010fce000bf06270 */
[----:B------:R-:W2:Y:S01]  /*0e80*/  F2I.U32.TRUNC.NTZ R52, R52 ;  /* 0x0000003400347305 */ /* 0x000ea2000020f000 */
[----:B-1----:R-:W-:-:S05]  /*0e90*/  IADD3 R53, PT, PT, -R53, RZ, RZ ;  /* 0x000000ff35357210 */ /* 0x002fca0007ffe1ff */
[----:B------:R-:W-:Y:S01]  /*0ea0*/  IMAD R53, R3, R53, UR29 ;  /* 0x0000001d03357e24 */ /* 0x000fe2000f8e0235 */
[----:B--2---:R-:W-:-:S05]  /*0eb0*/  IADD3 R52, PT, PT, -R52, RZ, RZ ;  /* 0x000000ff34347210 */ /* 0x004fca0007ffe1ff */
[----:B---3--:R-:W-:Y:S01]  /*0ec0*/  IMAD R52, R2, R52, UR22 ;  /* 0x0000001602347e24 */ /* 0x008fe2000f8e0234 */
[----:B------:R-:W-:Y:S06]  /*0ed0*/  BAR.SYNC.DEFER_BLOCKING 0x0 ;  /* 0x0000000000007b1d */ /* 0x000fec0000010000 */
[----:B------:R-:W-:Y:S05]  /*0ee0*/  BRA.U !UP0, `(.L_x_15) ;  /* 0x0000000108d47547 */ /* 0x000fea000b800000 */
[----:B------:R-:W1:Y:S01]  /*0ef0*/  LDCU.128 UR24, c[0x0][0xc10] ;  /* 0x00018200ff1877ac */ /* 0x000e620008000c00 */
[----:B------:R-:W2:Y:S01]  /*0f00*/  LDCU UR14, c[0x0][0x370] ;  /* 0x00006e00ff0e77ac */ /* 0x000ea20008000800 */
[----:B------:R-:W3:Y:S01]  /*0f10*/  LDCU UR8, c[0x0][0x374] ;  /* 0x00006e80ff0877ac */ /* 0x000ee20008000800 */
[----:B------:R-:W4:Y:S01]  /*0f20*/  LDCU UR19, c[0x0][0xc0c] ;  /* 0x00018180ff1377ac */ /* 0x000f220008000800 */
[----:B------:R-:W4:Y:S01]  /*0f30*/  LDCU UR9, c[0x0][0xc20] ;  /* 0x00018400ff0977ac */ /* 0x000f220008000800 */
[----:B------:R-:W4:Y:S01]  /*0f40*/  LDCU.64 UR16, c[0x0][0xc28] ;  /* 0x00018500ff1077ac */ /* 0x000f220008000a00 */
[----:B-1----:R-:W-:Y:S02]  /*0f50*/  UISETP.NE.AND UP0, UPT, UR26, 0x1, UPT ;  /* 0x000000011a00788c */ /* 0x002fe4000bf05270 */
[----:B---3--:R-:W-:Y:S02]  /*0f60*/  UIMAD.WIDE.U32 UR4, UR8, UR27, URZ ;  /* 0x0000001b080472a5 */ /* 0x008fe4000f8e00ff */
[----:B--2---:R-:W-:-:S02]  /*0f70*/  UIMAD.WIDE.U32 UR6, UR14, UR24, URZ ;  /* 0x000000180e0672a5 */ /* 0x004fc4000f8e00ff */
[----:B----4-:R-:W-:Y:S02]  /*0f80*/  UISETP.NE.AND UP1, UPT, UR19, 0x1, UPT ;  /* 0x000000011300788c */ /* 0x010fe4000bf25270 */
[----:B------:R-:W-:Y:S01]  /*0f90*/  UIMAD.WIDE.U32 UR10, UR22, UR27, URZ ;  /* 0x0000001b160a72a5 */ /* 0x000fe2000f8e00ff */
[----:B------:R-:W-:Y:S01]  /*0fa0*/  UMOV UR4, UR5 ;  /* 0x0000000500047c82 */ /* 0x000fe20008000000 */
[----:B------:R-:W-:Y:S02]  /*0fb0*/  UISETP.NE.AND UP3, UPT, UR18, 0x1, UPT ;  /* 0x000000011200788c */ /* 0x000fe4000bf65270 */
[----:B------:R-:W-:-:S03]  /*0fc0*/  @UP0 USHF.R.U32.HI UR8, URZ, UR9, UR4 ;  /* 0x00000009ff080299 */ /* 0x000fc60008011604 */
[----:B------:R-:W-:Y:S01]  /*0fd0*/  UMOV UR6, UR11 ;  /* 0x0000000b00067c82 */ /* 0x000fe20008000000 */
[----:B------:R-:W-:Y:S01]  /*0fe0*/  UMOV UR4, UR7 ;  /* 0x0000000700047c82 */ /* 0x000fe20008000000 */
[----:B------:R-:W-:Y:S02]  /*0ff0*/  USHF.R.U32.HI UR10, URZ, UR9, UR6 ;  /* 0x00000009ff0a7299 */ /* 0x000fe40008011606 */
[----:B------:R-:W-:Y:S02]  /*1000*/  @UP1 USHF.R.U32.HI UR14, URZ, UR25, UR4 ;  /* 0x00000019ff0e1299 */ /* 0x000fe40008011604 */
[----:B------:R-:W-:Y:S02]  /*1010*/  UIMAD.WIDE.U32 UR4, UR8, UR16, URZ ;  /* 0x00000010080472a5 */ /* 0x000fe4000f8e00ff */
[----:B------:R-:W-:Y:S02]  /*1020*/  UIMAD.WIDE.U32 UR12, UR29, UR24, URZ ;  /* 0x000000181d0c72a5 */ /* 0x000fe4000f8e00ff */
[----:B------:R-:W-:-:S03]  /*1030*/  UIMAD.WIDE.U32 UR6, UR14, UR16, URZ ;  /* 0x000000100e0672a5 */ /* 0x000fc6000f8e00ff */
[----:B------:R-:W-:Y:S02]  /*1040*/  UMOV UR4, UR5 ;  /* 0x0000000500047c82 */ /* 0x000fe40008000000 */
[----:B------:R-:W-:Y:S01]  /*1050*/  @UP3 USHF.R.U32.HI UR8, URZ, UR17, UR4 ;  /* 0x00000011ff083299 */ /* 0x000fe20008011604 */
[----:B------:R-:W-:Y:S02]  /*1060*/  UMOV UR9, UR13 ;  /* 0x0000000d00097c82 */ /* 0x000fe40008000000 */
[----:B------:R-:W-:Y:S01]  /*1070*/  UMOV UR4, UR7 ;  /* 0x0000000700047c82 */ /* 0x000fe20008000000 */
[----:B------:R-:W-:Y:S02]  /*1080*/  USHF.R.U32.HI UR25, URZ, UR25, UR9 ;  /* 0x00000019ff197299 */ /* 0x000fe40008011609 */
[----:B------:R-:W-:Y:S02]  /*1090*/  @UP3 USHF.R.U32.HI UR14, URZ, UR17, UR4 ;  /* 0x00000011ff0e3299 */ /* 0x000fe40008011604 */
[----:B------:R-:W-:-:S02]  /*10a0*/  USEL UR9, UR22, UR10, !UP0 ;  /* 0x0000000a16097287 */ /* 0x000fc4000c000000 */
[----:B------:R-:W-:Y:S02]  /*10b0*/  UIMAD UR4, UR8, UR18, URZ ;  /* 0x00000012080472a4 */ /* 0x000fe4000f8e02ff */
[----:B------:R-:W-:Y:S02]  /*10c0*/  USEL UR6, UR29, UR25, !UP1 ;  /* 0x000000191d067287 */ /* 0x000fe4000c800000 */
[----:B------:R-:W-:Y:S02]  /*10d0*/  UISETP.GE.AND UP0, UPT, UR9, UR4, UPT ;  /* 0x000000040900728c */ /* 0x000fe4000bf06270 */
[----:B------:R-:W-:Y:S02]  /*10e0*/  UIMAD.WIDE.U32 UR4, UR9, UR16, URZ ;  /* 0x00000010090472a5 */ /* 0x000fe4000f8e00ff */
[----:B------:R-:W-:Y:S02]  /*10f0*/  UIMAD UR7, UR14, UR18, URZ ;  /* 0x000000120e0772a4 */ /* 0x000fe4000f8e02ff */
[----:B------:R-:W-:-:S02]  /*1100*/  UIMAD.WIDE.U32 UR10, UR6, UR16, URZ ;  /* 0x00000010060a72a5 */ /* 0x000fc4000f8e00ff */
[----:B------:R-:W-:Y:S01]  /*1110*/  UISETP.GE.OR UP0, UPT, UR6, UR7, UP0 ;  /* 0x000000070600728c */ /* 0x000fe20008706670 */
[----:B------:R-:W-:Y:S01]  /*1120*/  UMOV UR4, UR5 ;  /* 0x0000000500047c82 */ /* 0x000fe20008000000 */
[----:B------:R-:W-:Y:S02]  /*1130*/  UIADD3 UR8, UPT, UPT, -UR9, URZ, URZ ;  /* 0x000000ff09087290 */ /* 0x000fe4000fffe1ff */
[----:B------:R-:W-:Y:S02]  /*1140*/  USHF.R.U32.HI UR4, URZ, UR17, UR4 ;  /* 0x00000011ff047299 */ /* 0x000fe40008011604 */
[----:B------:R-:W-:Y:S02]  /*1150*/  UIMAD UR22, UR26, UR8, UR22 ;  /* 0x000000081a1672a4 */ /* 0x000fe4000f8e0216 */
[----:B------:R-:W-:Y:S02]  /*1160*/  USEL UR7, UR9, UR4, !UP3 ;  /* 0x0000000409077287 */ /* 0x000fe4000d800000 */
[----:B------:R-:W-:Y:S01]  /*1170*/  UIADD3 UR10, UPT, UPT, -UR6, URZ, URZ ;  /* 0x000000ff060a7290 */ /* 0x000fe2000fffe1ff */
[----:B------:R-:W-:-:S02]  /*1180*/  @!UP0 UMOV UR4, UR11 ;  /* 0x0000000b00048c82 */ /* 0x000fc40008000000 */
[----:B------:R-:W-:Y:S02]  /*1190*/  @!UP0 USHF.R.U32.HI UR5, URZ, UR17, UR4 ;  /* 0x00000011ff058299 */ /* 0x000fe40008011604 */
[----:B------:R-:W-:Y:S02]  /*11a0*/  UIADD3 UR4, UPT, UPT, -UR7, URZ, URZ ;  /* 0x000000ff07047290 */ /* 0x000fe4000fffe1ff */
[----:B------:R-:W-:Y:S02]  /*11b0*/  @!UP0 USEL UR5, UR6, UR5, !UP3 ;  /* 0x0000000506058287 */ /* 0x000fe4000d800000 */
[----:B------:R-:W-:Y:S02]  /*11c0*/  UIMAD UR8, UR18, UR4, UR9 ;  /* 0x00000004120872a4 */ /* 0x000fe4000f8e0209 */
[----:B------:R-:W-:Y:S02]  /*11d0*/  @!UP0 UIADD3 UR4, UPT, UPT, UR7, -UR5, URZ ;  /* 0x8000000507048290 */ /* 0x000fe4000fffe0ff */
[----:B------:R-:W-:-:S02]  /*11e0*/  @!UP0 UIMAD UR8, UR8, UR14, UR5 ;  /* 0x0000000e080882a4 */ /* 0x000fc4000f8e0205 */
[----:B------:R-:W-:Y:S02]  /*11f0*/  @!UP0 UIMAD UR9, UR4, UR18, UR6 ;  /* 0x00000012040982a4 */ /* 0x000fe4000f8e0206 */
[----:B------:R-:W-:Y:S02]  /*1200*/  UIMAD UR4, UR19, UR10, UR29 ;  /* 0x0000000a130472a4 */ /* 0x000fe4000f8e021d */
[----:B------:R-:W-:Y:S01]  /*1210*/  UIMAD UR22, UR9, UR26, UR22 ;  /* 0x0000001a091672a4 */ /* 0x000fe2000f8e0216 */
[----:B------:R-:W-:Y:S02]  /*1220*/  @!UP0 UMOV UR6, UR8 ;  /* 0x0000000800068c82 */ /* 0x000fe40008000000 */
[----:B------:R-:W-:-:S12]  /*1230*/  UIMAD UR29, UR6, UR19, UR4 ;  /* 0x00000013061d72a4 */ /* 0x000fd8000f8e0204 */
.L_x_15:
[----:B------:R-:W1:Y:S02]  /*1240*/  LDCU UR4, c[0x0][0xc30] ;  /* 0x00018600ff0477ac */ /* 0x000e640008000800 */
[----:B-1----:R-:W-:-:S09]  /*1250*/  UISETP.NE.AND UP0, UPT, UR4, 0x1, UPT ;  /* 0x000000010400788c */ /* 0x002fd2000bf05270 */
[----:B------:R-:W-:Y:S05]  /*1260*/  BRA.U UP0, `(.L_x_16) ;  /* 0x0000000100447547 */ /* 0x000fea000b800000 */
[----:B------:R-:W1:Y:S01]  /*1270*/  LDCU.128 UR8, c[0x0][0xc10] ;  /* 0x00018200ff0877ac */ /* 0x000e620008000c00 */
[----:B------:R-:W2:Y:S01]  /*1280*/  LDCU UR12, c[0x0][0xc0c] ;  /* 0x00018180ff0c77ac */ /* 0x000ea20008000800 */
[----:B------:R-:W3:Y:S01]  /*1290*/  LDCU UR13, c[0x0][0xc20] ;  /* 0x00018400ff0d77ac */ /* 0x000ee20008000800 */
[----:B-1----:R-:W-:Y:S02]  /*12a0*/  UIMAD.WIDE.U32 UR6, UR29, UR8, URZ ;  /* 0x000000081d0672a5 */ /* 0x002fe4000f8e00ff */
[----:B------:R-:W-:Y:S02]  /*12b0*/  UIMAD.WIDE.U32 UR4, UR22, UR11, URZ ;  /* 0x0000000b160472a5 */ /* 0x000fe4000f8e00ff */
[----:B--2---:R-:W-:Y:S02]  /*12c0*/  UISETP.NE.AND UP1, UPT, UR12, 0x1, UPT ;  /* 0x000000010c00788c */ /* 0x004fe4000bf25270 */
[----:B------:R-:W-:Y:S01]  /*12d0*/  UISETP.NE.AND UP0, UPT, UR10, 0x1, UPT ;  /* 0x000000010a00788c */ /* 0x000fe2000bf05270 */
[----:B------:R-:W-:-:S02]  /*12e0*/  UMOV UR6, UR7 ;  /* 0x0000000700067c82 */ /* 0x000fc40008000000 */
[----:B------:R-:W-:Y:S01]  /*12f0*/  UMOV UR4, UR5 ;  /* 0x0000000500047c82 */ /* 0x000fe20008000000 */
[----:B------:R-:W-:Y:S02]  /*1300*/  USHF.R.U32.HI UR6, URZ, UR9, UR6 ;  /* 0x00000009ff067299 */ /* 0x000fe40008011606 */
[----:B---3--:R-:W-:Y:S02]  /*1310*/  USHF.R.U32.HI UR4, URZ, UR13, UR4 ;  /* 0x0000000dff047299 */ /* 0x008fe40008011604 */
[----:B------:R-:W-:Y:S02]  /*1320*/  USEL UR5, UR29, UR6, !UP1 ;  /* 0x000000061d057287 */ /* 0x000fe4000c800000 */
[----:B------:R-:W-:-:S04]  /*1330*/  USEL UR4, UR22, UR4, !UP0 ;  /* 0x0000000416047287 */ /* 0x000fc8000c000000 */
[----:B------:R-:W-:Y:S02]  /*1340*/  UIADD3 UR6, UPT, UPT, UR5, -UR4, URZ ;  /* 0x8000000405067290 */ /* 0x000fe4000fffe0ff */
[----:B------:R-:W-:Y:S02]  /*1350*/  UIADD3 UR4, UPT, UPT, -UR5, UR4, URZ ;  /* 0x0000000405047290 */ /* 0x000fe4000fffe1ff */
[----:B------:R-:W-:Y:S02]  /*1360*/  UIMAD UR22, UR6, UR10, UR22 ;  /* 0x0000000a061672a4 */ /* 0x000fe4000f8e0216 */
[----:B------:R-:W-:-:S12]  /*1370*/  UIMAD UR29, UR4, UR12, UR29 ;  /* 0x0000000c041d72a4 */ /* 0x000fd8000f8e021d */
.L_x_16:
[----:B------:R-:W-:Y:S01]  /*1380*/  BAR.SYNC.DEFER_BLOCKING 0x0 ;  /* 0x0000000000007b1d */ /* 0x000fe20000010000 */
[----:B------:R-:W-:Y:S01]  /*1390*/  UISETP.NE.AND UP0, UPT, UR15, 0x2, UPT ;  /* 0x000000020f00788c */ /* 0x000fe2000bf05270 */
[----:B------:R-:W-:Y:S02]  /*13a0*/  ISETP.NE.OR P2, PT, R0, 0x2, !P2 ;  /* 0x000000020000780c */ /* 0x000fe40005745670 */
[----:B------:R-:W-:Y:S02]  /*13b0*/  LOP3.LUT R0, R58, 0x1f, RZ, 0xc0, !PT ;  /* 0x0000001f3a007812 */ /* 0x000fe400078ec0ff */
[----:B------:R-:W1:Y:S04]  /*13c0*/  LDCU UR39, c[0x0][0xc24] ;  /* 0x00018480ff2777ac */ /* 0x000e680008000800 */
[----:B------:R-:W-:Y:S05]  /*13d0*/  BRA.U UP0, `(.L_x_17) ;  /* 0x0000002100fc7547 */ /* 0x000fea000b800000 */
[----:B------:R-:W2:Y:S01]  /*13e0*/  LDCU UR7, c[0x0][0x394] ;  /* 0x00007280ff0777ac */ /* 0x000ea20008000800 */
[----:B------:R-:W-:Y:S01]  /*13f0*/  PLOP3.LUT P1, PT, PT, PT, UP2, 0x80, 0x8 ;  /* 0x000000000008781c */ /* 0x000fe20003f2f028 */
[----:B------:R-:W-:Y:S01]  /*1400*/  IMAD.MOV.U32 R2, RZ, RZ, RZ ;  /* 0x000000ffff027224 */ /* 0x000fe200078e00ff */
[----:B------:R-:W-:Y:S01]  /*1410*/  ISETP.EQ.OR P3, PT, R0, RZ, P2 ;  /* 0x000000ff0000720c */ /* 0x000fe20001762670 */
[----:B------:R-:W3:Y:S01]  /*1420*/  LDCU UR6, c[0x0][0x5d8] ;  /* 0x0000bb00ff0677ac */ /* 0x000ee20008000800 */
[----:B------:R-:W-:Y:S01]  /*1430*/  PLOP3.LUT P1, PT, P1, PT, PT, 0x8, 0x80 ;  /* 0x000000000080781c */ /* 0x000fe20000f2e170 */
[----:B------:R-:W4:Y:S01]  /*1440*/  LDCU UR68, c[0x0][0x370] ;  /* 0x00006e00ff4477ac */ /* 0x000f220008000800 */
[----:B------:R-:W1:Y:S01]  /*1450*/  LDCU.64 UR60, c[0x0][0x348] ;  /* 0x00006900ff3c77ac */ /* 0x000e620008000a00 */
[----:B------:R-:W1:Y:S01]  /*1460*/  LDCU UR67, c[0x0][0x374] ;  /* 0x00006e80ff4377ac */ /* 0x000e620008000800 */
[----:B--2---:R-:W-:Y:S02]  /*1470*/  UIADD3 UR5, UPT, UPT, UR7, 0x1f, URZ ;  /* 0x0000001f07057890 */ /* 0x004fe4000fffe0ff */
[----:B---3--:R-:W-:-:S02]  /*1480*/  UIADD3 UR6, UPT, UPT, UR6, 0x3f, URZ ;  /* 0x0000003f06067890 */ /* 0x008fc4000fffe0ff */
[----:B------:R-:W-:Y:S02]  /*1490*/  USHF.R.S32.HI UR4, URZ, 0x1f, UR5 ;  /* 0x0000001fff047899 */ /* 0x000fe40008011405 */
[----:B------:R-:W-:Y:S02]  /*14a0*/  UIADD3 UR72, UPT, UPT, UR7, 0x3e, URZ ;  /* 0x0000003e07487890 */ /* 0x000fe4000fffe0ff */
[----:B------:R-:W-:Y:S02]  /*14b0*/  ULEA.HI UR4, UR4, UR5, URZ, 0x5 ;  /* 0x0000000504047291 */ /* 0x000fe4000f8f28ff */
[----:B------:R-:W-:Y:S02]  /*14c0*/  UIADD3 UR5, UPT, UPT, UR7, -0x1, URZ ;  /* 0xffffffff07057890 */ /* 0x000fe4000fffe0ff */
[----:B------:R-:W-:Y:S02]  /*14d0*/  USHF.R.S32.HI UR70, URZ, 0x5, UR4 ;  /* 0x00000005ff467899 */ /* 0x000fe40008011404 */
[----:B------:R-:W-:-:S02]  /*14e0*/  UISETP.GE.U32.AND UP1, UPT, UR5, -0x3f, UPT ;  /* 0xffffffc10500788c */ /* 0x000fc4000bf26070 */
[----:B------:R-:W-:Y:S02]  /*14f0*/  UISETP.LT.U32.AND UP0, UPT, UR70, 0xc, UPT ;  /* 0x0000000c4600788c */ /* 0x000fe4000bf01070 */
[----:B------:R-:W-:Y:S02]  /*1500*/  USHF.R.S32.HI UR4, URZ, 0x1f, UR6 ;  /* 0x0000001fff047899 */ /* 0x000fe40008011406 */
[----:B------:R-:W-:Y:S02]  /*1510*/  USEL UR69, UR70, 0xc, UP0 ;  /* 0x0000000c46457887 */ /* 0x000fe40008000000 */
[----:B------:R-:W-:Y:S02]  /*1520*/  ULEA.HI UR4, UR4, UR6, URZ, 0x6 ;  /* 0x0000000604047291 */ /* 0x000fe4000f8f30ff */
[----:B------:R-:W-:Y:S02]  /*1530*/  UIADD3 UR58, UPT, UPT, UR69, -0x1, URZ ;  /* 0xffffffff453a7890 */ /* 0x000fe4000fffe0ff */
[----:B------:R-:W-:-:S02]  /*1540*/  @UP1 UIADD3 UR58, UPT, UPT, UR69, URZ, URZ ;  /* 0x000000ff453a1290 */ /* 0x000fc4000fffe0ff */
[----:B------:R-:W-:Y:S02]  /*1550*/  USHF.R.S32.HI UR66, URZ, 0x6, UR4 ;  /* 0x00000006ff427899 */ /* 0x000fe40008011404 */
[----:B------:R-:W-:Y:S02]  /*1560*/  UIADD3 UR71, UPT, UPT, UR70, -UR69, URZ ;  /* 0x8000004546477290 */ /* 0x000fe4000fffe0ff */
[----:B------:R-:W-:Y:S01]  /*1570*/  UIADD3 UR58, UPT, UPT, UR58, 0x1, URZ ;  /* 0x000000013a3a7890 */ /* 0x000fe2000fffe0ff */
[----:B------:R-:W-:Y:S01]  /*1580*/  UMOV UR35, 0x1 ;  /* 0x0000000100237882 */ /* 0x000fe20000000000 */
[----:B-1--4-:R-:W-:-:S10]  /*1590*/  UMOV UR38, URZ ;  /* 0x000000ff00267c82 */ /* 0x012fd40008000000 */
.L_x_33:
[----:B------:R-:W-:Y:S01]  /*15a0*/  IMAD.U32 R4, RZ, RZ, UR66 ;  /* 0x00000042ff047e24 */ /* 0x000fe2000f8e00ff */
[----:B------:R-:W1:Y:S04]  /*15b0*/  LDCU UR63, c[0x0][0x5dc] ;  /* 0x0000bb80ff3f77ac */ /* 0x000e680008000800 */
[-C--:B------:R-:W-:Y:S01]  /*15c0*/  IABS R0, R4.reuse ;  /* 0x0000000400007213 */ /* 0x080fe20000000000 */
[----:B------:R-:W2:Y:S01]  /*15d0*/  LDCU UR62, c[0x0][0x5e0] ;  /* 0x0000bc00ff3e77ac */ /* 0x000ea20008000800 */
[----:B------:R-:W-:Y:S02]  /*15e0*/  IABS R4, R4 ;  /* 0x0000000400047213 */ /* 0x000fe40000000000 */
[----:B------:R-:W-:Y:S01]  /*15f0*/  R2UR UR6, R0 ;  /* 0x00000000000672ca */ /* 0x000fe200000e0000 */
[----:B------:R-:W-:Y:S01]  /*1600*/  UMOV UR48, 0x400 ;  /* 0x0000040000307882 */ /* 0x000fe20000000000 */
[----:B------:R-:W-:Y:S01]  /*1610*/  USHF.L.U32 UR46, UR29, 0x6, URZ ;  /* 0x000000061d2e7899 */ /* 0x000fe200080006ff */
[----:B------:R-:W-:Y:S01]  /*1620*/  UMOV UR15, URZ ;  /* 0x000000ff000f7c82 */ /* 0x000fe20008000000 */
[----:B-1----:R-:W-:-:S09]  /*1630*/  IMAD.U32 R3, RZ, RZ, UR63 ;  /* 0x0000003fff037e24 */ /* 0x002fd2000f8e00ff */
[----:B------:R-:W1:Y:S08]  /*1640*/  I2F.RP R0, UR6 ;  /* 0x0000000600007d06 */ /* 0x000e700008209400 */
[----:B-1----:R-:W1:Y:S02]  /*1650*/  MUFU.RCP R0, R0 ;  /* 0x0000000000007308 */ /* 0x002e640000001000 */
[----:B-1----:R-:W-:-:S06]  /*1660*/  VIADD R0, R0, 0xffffffe ;  /* 0x0ffffffe00007836 */ /* 0x002fcc0000000000 */
[----:B------:R-:W1:Y:S02]  /*1670*/  F2I.FTZ.U32.TRUNC.NTZ R0, R0 ;  /* 0x0000000000007305 */ /* 0x000e64000021f000 */
[----:B-1----:R-:W-:Y:S02]  /*1680*/  R2UR UR5, R0 ;  /* 0x00000000000572ca */ /* 0x002fe400000e0000 */
[----:B------:R-:W-:Y:S01]  /*1690*/  IABS R0, R3 ;  /* 0x0000000300007213 */ /* 0x000fe20000000000 */
[----:B------:R-:W-:-:S03]  /*16a0*/  IMAD.U32 R3, RZ, RZ, UR22 ;  /* 0x00000016ff037e24 */ /* 0x000fc6000f8e00ff */
[----:B------:R-:W-:Y:S01]  /*16b0*/  R2UR UR8, R0 ;  /* 0x00000000000872ca */ /* 0x000fe200000e0000 */
[----:B------:R-:W-:Y:S01]  /*16c0*/  IMAD.MOV R0, RZ, RZ, -R4 ;  /* 0x000000ffff007224 */ /* 0x000fe200078e0a04 */
[----:B------:R-:W-:-:S04]  /*16d0*/  IABS R3, R3 ;  /* 0x0000000300037213 */ /* 0x000fc80000000000 */
[----:B------:R-:W-:Y:S01]  /*16e0*/  R2UR UR9, R3 ;  /* 0x00000000030972ca */ /* 0x000fe200000e0000 */
[----:B------:R-:W-:-:S04]  /*16f0*/  UIADD3 UR4, UPT, UPT, URZ, -UR5, URZ ;  /* 0x80000005ff047290 */ /* 0x000fc8000fffe0ff */
[----:B------:R-:W-:Y:S02]  /*1700*/  UIMAD UR7, UR4, UR6, URZ ;  /* 0x00000006040772a4 */ /* 0x000fe4000f8e02ff */
[----:B------:R-:W1:Y:S01]  /*1710*/  I2F.RP R3, UR8 ;  /* 0x0000000800037d06 */ /* 0x000e620008209400 */
[----:B------:R-:W-:Y:S02]  /*1720*/  UMOV UR4, URZ ;  /* 0x000000ff00047c82 */ /* 0x000fe40008000000 */
[----:B------:R-:W-:Y:S02]  /*1730*/  UIMAD.WIDE.U32 UR4, UR5, UR7, UR4 ;  /* 0x00000007050472a5 */ /* 0x000fe4000f8e0004 */
[----:B------:R-:W-:-:S05]  /*1740*/  R2UR UR7, R0 ;  /* 0x00000000000772ca */ /* 0x000fca00000e0000 */
[----:B------:R-:W-:Y:S02]  /*1750*/  UMOV UR4, UR5 ;  /* 0x0000000500047c82 */ /* 0x000fe40008000000 */
[----:B------:R-:W-:Y:S01]  /*1760*/  UIMAD.WIDE.U32 UR4, UR4, UR9, URZ ;  /* 0x00000009040472a5 */ /* 0x000fe2000f8e00ff */
[----:B-1----:R-:W1:Y:S06]  /*1770*/  MUFU.RCP R0, R3 ;  /* 0x0000000300007308 */ /* 0x002e6c0000001000 */
[----:B------:R-:W-:Y:S02]  /*1780*/  UMOV UR4, UR5 ;  /* 0x0000000500047c82 */ /* 0x000fe40008000000 */
[----:B------:R-:W-:-:S04]  /*1790*/  UIMAD UR5, UR4, UR7, UR9 ;  /* 0x00000007040572a4 */ /* 0x000fc8000f8e0209 */
[----:B------:R-:W-:Y:S01]  /*17a0*/  UISETP.GT.U32.AND UP0, UPT, UR6, UR5, UPT ;  /* 0x000000050600728c */ /* 0x000fe2000bf04070 */
[----:B-1----:R-:W-:-:S10]  /*17b0*/  VIADD R0, R0, 0xffffffe ;  /* 0x0ffffffe00007836 */ /* 0x002fd40000000000 */
[----:B------:R-:W-:Y:S01]  /*17c0*/  @!UP0 UIADD3 UR5, UPT, UPT, UR5, -UR6, URZ ;  /* 0x8000000605058290 */ /* 0x000fe2000fffe0ff */
[----:B------:R-:W1:Y:S01]  /*17d0*/  F2I.FTZ.U32.TRUNC.NTZ R0, R0 ;  /* 0x0000000000007305 */ /* 0x000e62000021f000 */
[----:B------:R-:W-:Y:S02]  /*17e0*/  @!UP0 UIADD3 UR4, UPT, UPT, UR4, 0x1, URZ ;  /* 0x0000000104048890 */ /* 0x000fe4000fffe0ff */
[----:B------:R-:W-:Y:S02]  /*17f0*/  UISETP.GE.U32.AND UP1, UPT, UR5, UR6, UPT ;  /* 0x000000060500728c */ /* 0x000fe4000bf26070 */
[----:B------:R-:W-:-:S04]  /*1800*/  ULOP3.LUT UR5, UR22, UR66, URZ, 0x3c, !UPT ;  /* 0x0000004216057292 */ /* 0x000fc8000f8e3cff */
[----:B------:R-:W-:-:S05]  /*1810*/  UISETP.GE.AND UP0, UPT, UR5, URZ, UPT ;  /* 0x000000ff0500728c */ /* 0x000fca000bf06270 */
[----:B------:R-:W-:Y:S01]  /*1820*/  @UP1 UIADD3 UR4, UPT, UPT, UR4, 0x1, URZ ;  /* 0x0000000104041890 */ /* 0x000fe2000fffe0ff */
[----:B-1----:R-:W-:Y:S01]  /*1830*/  R2UR UR5, R0 ;  /* 0x00000000000572ca */ /* 0x002fe200000e0000 */
[----:B------:R-:W-:Y:S01]  /*1840*/  UISETP.NE.AND UP1, UPT, UR66, URZ, UPT ;  /* 0x000000ff4200728c */ /* 0x000fe2000bf25270 */
[----:B--2---:R-:W-:-:S04]  /*1850*/  IMAD.U32 R0, RZ, RZ, UR62 ;  /* 0x0000003eff007e24 */ /* 0x004fc8000f8e00ff */
[----:B------:R-:W-:Y:S01]  /*1860*/  UMOV UR7, UR4 ;  /* 0x0000000400077c82 */ /* 0x000fe20008000000 */
[----:B------:R-:W-:Y:S01]  /*1870*/  IABS R0, R0 ;  /* 0x0000000000007213 */ /* 0x000fe20000000000 */
[----:B------:R-:W-:-:S03]  /*1880*/  @!UP0 UIADD3 UR7, UPT, UPT, -UR7, URZ, URZ ;  /* 0x000000ff07078290 */ /* 0x000fc6000fffe1ff */
[----:B------:R-:W-:Y:S01]  /*1890*/  R2UR UR9, R0 ;  /* 0x00000000000972ca */ /* 0x000fe200000e0000 */
[----:B------:R-:W-:Y:S02]  /*18a0*/  @!UP1 ULOP3.LUT UR7, URZ, UR66, URZ, 0x33, !UPT ;  /* 0x00000042ff079292 */ /* 0x000fe4000f8e33ff */
[----:B------:R-:W-:-:S04]  /*18b0*/  UIADD3 UR4, UPT, UPT, URZ, -UR5, URZ ;  /* 0x80000005ff047290 */ /* 0x000fc8000fffe0ff */
[----:B------:R-:W-:Y:S01]  /*18c0*/  IMAD.U32 R3, RZ, RZ, UR7 ;  /* 0x00000007ff037e24 */ /* 0x000fe2000f8e00ff */
[----:B------:R-:W-:-:S03]  /*18d0*/  UIMAD UR6, UR4, UR8, URZ ;  /* 0x00000008040672a4 */ /* 0x000fc6000f8e02ff */
[----:B------:R-:W-:Y:S01]  /*18e0*/  UMOV UR4, URZ ;  /* 0x000000ff00047c82 */ /* 0x000fe20008000000 */
[----:B------:R-:W-:Y:S01]  /*18f0*/  IABS R3, R3 ;  /* 0x0000000300037213 */ /* 0x000fe20000000000 */
[----:B------:R-:W-:Y:S01]  /*1900*/  UIMAD.WIDE.U32 UR4, UR5, UR6, UR4 ;  /* 0x00000006050472a5 */ /* 0x000fe2000f8e0004 */
[----:B------:R-:W1:Y:S02]  /*1910*/  I2F.RP R0, UR9 ;  /* 0x0000000900007d06 */ /* 0x000e640008209400 */
[----:B------:R-:W-:Y:S01]  /*1920*/  R2UR UR10, R3 ;  /* 0x00000000030a72ca */ /* 0x000fe200000e0000 */
[----:B------:R-:W-:-:S03]  /*1930*/  IMAD.U32 R3, RZ, RZ, UR35 ;  /* 0x00000023ff037e24 */ /* 0x000fc6000f8e00ff */
[----:B------:R-:W-:Y:S02]  /*1940*/  UMOV UR4, UR5 ;  /* 0x0000000500047c82 */ /* 0x000fe40008000000 */
[----:B------:R-:W-:-:S07]  /*1950*/  SHF.L.U32 R3, R3, 0x1f, RZ ;  /* 0x0000001f03037819 */ /* 0x000fce00000006ff */
[----:B------:R-:W-:Y:S01]  /*1960*/  UIMAD.WIDE.U32 UR4, UR4, UR10, URZ ;  /* 0x0000000a040472a5 */ /* 0x000fe2000f8e00ff */
[----:B-1----:R-:W1:Y:S06]  /*1970*/  MUFU.RCP R0, R0 ;  /* 0x0000000000007308 */ /* 0x002e6c0000001000 */
[----:B------:R-:W-:Y:S02]  /*1980*/  UMOV UR4, UR5 ;  /* 0x0000000500047c82 */ /* 0x000fe40008000000 */
[----:B------:R-:W-:-:S04]  /*1990*/  UIADD3 UR5, UPT, UPT, -UR4, URZ, URZ ;  /* 0x000000ff04057290 */ /* 0x000fc8000fffe1ff */
[----:B------:R-:W-:-:S04]  /*19a0*/  UIMAD UR5, UR8, UR5, UR10 ;  /* 0x00000005080572a4 */ /* 0x000fc8000f8e020a */
[----:B------:R-:W-:Y:S01]  /*19b0*/  UISETP.GT.U32.AND UP0, UPT, UR8, UR5, UPT ;  /* 0x000000050800728c */ /* 0x000fe2000bf04070 */
[----:B-1----:R-:W-:-:S06]  /*19c0*/  VIADD R0, R0, 0xffffffe ;  /* 0x0ffffffe00007836 */ /* 0x002fcc0000000000 */
[----:B------:R-:W1:Y:S04]  /*19d0*/  F2I.FTZ.U32.TRUNC.NTZ R0, R0 ;  /* 0x0000000000007305 */ /* 0x000e68000021f000 */
[----:B------:R-:W-:Y:S02]  /*19e0*/  @!UP0 UIADD3 UR5, UPT, UPT, UR5, -UR8, URZ ;  /* 0x8000000805058290 */ /* 0x000fe4000fffe0ff */
[----:B------:R-:W-:Y:S02]  /*19f0*/  @!UP0 UIADD3 UR4, UPT, UPT, UR4, 0x1, URZ ;  /* 0x0000000104048890 */ /* 0x000fe4000fffe0ff */
[----:B------:R-:W-:Y:S01]  /*1a00*/  UISETP.GE.U32.AND UP1, UPT, UR5, UR8, UPT ;  /* 0x000000080500728c */ /* 0x000fe2000bf26070 */
[----:B------:R-:W2:Y:S01]  /*1a10*/  S2UR UR8, SR_CgaCtaId ;  /* 0x00000000000879c3 */ /* 0x000ea20000008800 */
[----:B------:R-:W-:-:S04]  /*1a20*/  ULOP3.LUT UR5, UR7, UR63, URZ, 0x3c, !UPT ;  /* 0x0000003f07057292 */ /* 0x000fc8000f8e3cff */
[----:B------:R-:W-:-:S03]  /*1a30*/  UISETP.GE.AND UP0, UPT, UR5, URZ, UPT ;  /* 0x000000ff0500728c */ /* 0x000fc6000bf06270 */
[----:B-1----:R-:W-:Y:S02]  /*1a40*/  R2UR UR5, R0 ;  /* 0x00000000000572ca */ /* 0x002fe400000e0000 */
[----:B------:R-:W-:Y:S02]  /*1a50*/  @UP1 UIADD3 UR4, UPT, UPT, UR4, 0x1, URZ ;  /* 0x0000000104041890 */ /* 0x000fe4000fffe0ff */
[----:B------:R-:W-:-:S05]  /*1a60*/  UISETP.NE.AND UP1, UPT, UR63, URZ, UPT ;  /* 0x000000ff3f00728c */ /* 0x000fca000bf25270 */
[----:B------:R-:W-:Y:S02]  /*1a70*/  UMOV UR6, UR4 ;  /* 0x0000000400067c82 */ /* 0x000fe40008000000 */
[----:B------:R-:W-:Y:S02]  /*1a80*/  @!UP0 UIADD3 UR6, UPT, UPT, -UR6, URZ, URZ ;  /* 0x000000ff06068290 */ /* 0x000fe4000fffe1ff */
[----:B------:R-:W-:Y:S02]  /*1a90*/  UIADD3 UR4, UPT, UPT, URZ, -UR5, URZ ;  /* 0x80000005ff047290 */ /* 0x000fe4000fffe0ff */
[----:B------:R-:W-:Y:S02]  /*1aa0*/  @!UP1 ULOP3.LUT UR6, URZ, UR63, URZ, 0x33, !UPT ;  /* 0x0000003fff069292 */ /* 0x000fe4000f8e33ff */
[----:B--2---:R-:W-:-:S04]  /*1ab0*/  ULEA UR48, UR8, UR48, 0x18 ;  /* 0x0000003008307291 */ /* 0x004fc8000f8ec0ff */
[----:B------:R-:W-:Y:S01]  /*1ac0*/  ULEA UR8, UR38, UR48, 0x3 ;  /* 0x0000003026087291 */ /* 0x000fe2000f8e18ff */
[----:B------:R-:W-:-:S05]  /*1ad0*/  IMAD.U32 R0, RZ, RZ, UR6 ;  /* 0x00000006ff007e24 */ /* 0x000fca000f8e00ff */
[----:B------:R-:W-:-:S03]  /*1ae0*/  IABS R0, R0 ;  /* 0x0000000000007213 */ /* 0x000fc60000000000 */
[----:B------:R1:W2:Y:S01]  /*1af0*/  SYNCS.PHASECHK.TRANS64.TRYWAIT P0, [UR8+0x60], R3 ;  /* 0x00006003ff0075a7 */ /* 0x0002a20008001108 */
[----:B------:R-:W-:Y:S01]  /*1b00*/  R2UR UR10, R0 ;  /* 0x00000000000a72ca */ /* 0x000fe200000e0000 */
[----:B------:R-:W-:-:S03]  /*1b10*/  UIMAD UR8, UR4, UR9, URZ ;  /* 0x00000009040872a4 */ /* 0x000fc6000f8e02ff */
[----:B------:R-:W-:Y:S02]  /*1b20*/  UMOV UR4, URZ ;  /* 0x000000ff00047c82 */ /* 0x000fe40008000000 */
[----:B------:R-:W-:Y:S02]  /*1b30*/  UIMAD.WIDE.U32 UR4, UR5, UR8, UR4 ;  /* 0x00000008050472a5 */ /* 0x000fe4000f8e0004 */
[----:B------:R-:W-:-:S04]  /*1b40*/  UIADD3 UR8, UPT, UPT, -UR6, URZ, URZ ;  /* 0x000000ff06087290 */ /* 0x000fc8000fffe1ff */
[----:B------:R-:W-:Y:S01]  /*1b50*/  UIMAD UR63, UR63, UR8, UR7 ;  /* 0x000000083f3f72a4 */ /* 0x000fe2000f8e0207 */
[----:B------:R-:W-:Y:S02]  /*1b60*/  UMOV UR4, UR5 ;  /* 0x0000000500047c82 */ /* 0x000fe40008000000 */
[----:B------:R-:W-:-:S07]  /*1b70*/  UIMAD.WIDE.U32 UR4, UR4, UR10, URZ ;  /* 0x0000000a040472a5 */ /* 0x000fce000f8e00ff */
[----:B------:R-:W-:Y:S02]  /*1b80*/  UMOV UR4, UR5 ;  /* 0x0000000500047c82 */ /* 0x000fe40008000000 */
[----:B------:R-:W-:-:S04]  /*1b90*/  UIADD3 UR5, UPT, UPT, -UR4, URZ, URZ ;  /* 0x000000ff04057290 */ /* 0x000fc8000fffe1ff */
[----:B------:R-:W-:-:S04]  /*1ba0*/  UIMAD UR5, UR9, UR5, UR10 ;  /* 0x00000005090572a4 */ /* 0x000fc8000f8e020a */
[----:B------:R-:W-:-:S11]  /*1bb0*/  UISETP.GT.U32.AND UP0, UPT, UR9, UR5, UPT ;  /* 0x000000050900728c */ /* 0x000fd6000bf04070 */
[----:B------:R-:W-:Y:S02]  /*1bc0*/  @!UP0 UIADD3 UR5, UPT, UPT, UR5, -UR9, URZ ;  /* 0x8000000905058290 */ /* 0x000fe4000fffe0ff */
[----:B------:R-:W-:Y:S02]  /*1bd0*/  @!UP0 UIADD3 UR4, UPT, UPT, UR4, 0x1, URZ ;  /* 0x0000000104048890 */ /* 0x000fe4000fffe0ff */
[----:B------:R-:W-:Y:S02]  /*1be0*/  UISETP.GE.U32.AND UP1, UPT, UR5, UR9, UPT ;  /* 0x000000090500728c */ /* 0x000fe4000bf26070 */
[----:B------:R-:W-:-:S04]  /*1bf0*/  ULOP3.LUT UR5, UR6, UR62, URZ, 0x3c, !UPT ;  /* 0x0000003e06057292 */ /* 0x000fc8000f8e3cff */
[----:B------:R-:W-:-:S05]  /*1c00*/  UISETP.GE.AND UP0, UPT, UR5, URZ, UPT ;  /* 0x000000ff0500728c */ /* 0x000fca000bf06270 */
[----:B------:R-:W-:Y:S02]  /*1c10*/  @UP1 UIADD3 UR4, UPT, UPT, UR4, 0x1, URZ ;  /* 0x0000000104041890 */ /* 0x000fe4000fffe0ff */
[----:B------:R-:W-:-:S05]  /*1c20*/  UISETP.NE.AND UP1, UPT, UR62, URZ, UPT ;  /* 0x000000ff3e00728c */ /* 0x000fca000bf25270 */
[----:B------:R-:W-:Y:S01]  /*1c30*/  UMOV UR59, UR4 ;  /* 0x00000004003b7c82 */ /* 0x000fe20008000000 */
[----:B------:R-:W-:Y:S02]  /*1c40*/  UIADD3 UR4, UPT, UPT, -UR7, URZ, URZ ;  /* 0x000000ff07047290 */ /* 0x000fe4000fffe1ff */
[----:B------:R-:W-:Y:S02]  /*1c50*/  @!UP0 UIADD3 UR59, UPT, UPT, -UR59, URZ, URZ ;  /* 0x000000ff3b3b8290 */ /* 0x000fe4000fffe1ff */
[----:B------:R-:W-:Y:S02]  /*1c60*/  UISETP.GE.U32.AND UP0, UPT, UR72, 0x3f, UPT ;  /* 0x0000003f4800788c */ /* 0x000fe4000bf06070 */
[----:B------:R-:W-:Y:S02]  /*1c70*/  @!UP1 ULOP3.LUT UR59, URZ, UR62, URZ, 0x33, !UPT ;  /* 0x0000003eff3b9292 */ /* 0x000fe4000f8e33ff */
[----:B------:R-:W-:Y:S02]  /*1c80*/  UIMAD UR4, UR66, UR4, UR22 ;  /* 0x00000004420472a4 */ /* 0x000fe4000f8e0216 */
[----:B------:R-:W-:-:S02]  /*1c90*/  UIADD3 UR5, UPT, UPT, -UR59, URZ, URZ ;  /* 0x000000ff3b057290 */ /* 0x000fc4000fffe1ff */
[----:B------:R-:W-:Y:S02]  /*1ca0*/  USHF.L.U32 UR18, UR4, 0x6, URZ ;  /* 0x0000000604127899 */ /* 0x000fe400080006ff */
[----:B------:R-:W-:Y:S01]  /*1cb0*/  UIMAD UR62, UR62, UR5, UR6 ;  /* 0x000000053e3e72a4 */ /* 0x000fe2000f8e0206 */
[----:B-1----:R-:W-:Y:S11]  /*1cc0*/  BRA.U !UP0, `(.L_x_18) ;  /* 0x0000000508907547 */ /* 0x002ff6000b800000 */
[----:B------:R-:W1:Y:S01]  /*1cd0*/  LDCU.64 UR8, c[0x0][0x5c0] ;  /* 0x0000b800ff0877ac */ /* 0x000e620008000a00 */
[----:B------:R-:W1:Y:S01]  /*1ce0*/  LDCU.64 UR50, c[0x0][0x5f8] ;  /* 0x0000bf00ff3277ac */ /* 0x000e620008000a00 */
[----:B------:R-:W3:Y:S01]  /*1cf0*/  LDCU UR11, c[0x0][0x5c8] ;  /* 0x0000b900ff0b77ac */ /* 0x000ee20008000800 */
[----:B------:R-:W3:Y:S01]  /*1d00*/  LDCU UR43, c[0x0][0x600] ;  /* 0x0000c000ff2b77ac */ /* 0x000ee20008000800 */
[----:B------:R-:W4:Y:S01]  /*1d10*/  LDCU UR30, c[0x0][0x5a8] ;  /* 0x0000b500ff1e77ac */ /* 0x000f220008000800 */
[----:B------:R-:W2:Y:S01]  /*1d20*/  LDCU UR29, c[0x0][0x59c] ;  /* 0x0000b380ff1d77ac */ /* 0x000ea20008000800 */
[----:B------:R-:W2:Y:S01]  /*1d30*/  LDCU UR28, c[0x0][0x590] ;  /* 0x0000b200ff1c77ac */ /* 0x000ea20008000800 */
[----:B------:R-:W2:Y:S01]  /*1d40*/  LDCU UR34, c[0x0][0x594] ;  /* 0x0000b280ff2277ac */ /* 0x000ea20008000800 */
[----:B------:R-:W2:Y:S01]  /*1d50*/  LDCU UR33, c[0x0][0x598] ;  /* 0x0000b300ff2177ac */ /* 0x000ea20008000800 */
[----:B------:R-:W2:Y:S01]  /*1d60*/  LDCU UR32, c[0x0][0x5ac] ;  /* 0x0000b580ff2077ac */ /* 0x000ea20008000800 */
[----:B------:R-:W2:Y:S01]  /*1d70*/  LDCU UR31, c[0x0][0x5b0] ;  /* 0x0000b600ff1f77ac */ /* 0x000ea20008000800 */
[----:B------:R-:W2:Y:S01]  /*1d80*/  LDCU UR5, c[0x0][0x5cc] ;  /* 0x0000b980ff0577ac */ /* 0x000ea20008000800 */
[----:B------:R-:W2:Y:S01]  /*1d90*/  LDCU UR4, c[0x0][0x5ec] ;  /* 0x0000bd80ff0477ac */ /* 0x000ea20008000800 */
[----:B------:R-:W2:Y:S01]  /*1da0*/  LDCU.64 UR26, c[0x0][0x5a0] ;  /* 0x0000b400ff1a77ac */ /* 0x000ea20008000a00 */
[----:B------:R-:W2:Y:S01]  /*1db0*/  LDCU.64 UR24, c[0x0][0x5d0] ;  /* 0x0000ba00ff1877ac */ /* 0x000ea20008000a00 */
[----:B------:R-:W2:Y:S01]  /*1dc0*/  LDCU.64 UR6, c[0x0][0x5f0] ;  /* 0x0000be00ff0677ac */ /* 0x000ea20008000a00 */
[----:B-1----:R-:W-:-:S02]  /*1dd0*/  UIMAD UR50, UR63, UR8, UR50 ;  /* 0x000000083f3272a4 */ /* 0x002fc4000f8e0232 */
[----:B------:R-:W-:Y:S02]  /*1de0*/  UIMAD UR49, UR62, UR9, UR51 ;  /* 0x000000093e3172a4 */ /* 0x000fe4000f8e0233 */
[----:B------:R-:W-:Y:S02]  /*1df0*/  UIADD3 UR54, UPT, UPT, UR46, 0x20, URZ ;  /* 0x000000202e367890 */ /* 0x000fe4000fffe0ff */
[----:B------:R-:W-:Y:S02]  /*1e00*/  UIADD3 UR10, UPT, UPT, UR18, 0x20, URZ ;  /* 0x00000020120a7890 */ /* 0x000fe4000fffe0ff */
[----:B---3--:R-:W-:Y:S01]  /*1e10*/  UIMAD UR43, UR59, UR11, UR43 ;  /* 0x0000000b3b2b72a4 */ /* 0x008fe2000f8e022b */
[----:B------:R-:W-:Y:S01]  /*1e20*/  UMOV UR23, URZ ;  /* 0x000000ff00177c82 */ /* 0x000fe20008000000 */
[----:B----4-:R-:W-:-:S10]  /*1e30*/  UMOV UR12, UR38 ;  /* 0x00000026000c7c82 */ /* 0x010fd40008000000 */
.L_x_23:
[----:B--2---:R-:W-:Y:S01]  /*1e40*/  @!P2 MOV R3, 0x4000 ;  /* 0x000040000003a802 */ /* 0x004fe20000000f00 */
[----:B------:R-:W-:Y:S01]  /*1e50*/  ULEA UR45, UR12, UR48, 0x3 ;  /* 0x000000300c2d7291 */ /* 0x000fe2000f8e18ff */
[----:B--23--:R-:W-:Y:S11]  /*1e60*/  @P0 BRA `(.L_x_19) ;  /* 0x0000000000100947 */ /* 0x00cff60003800000 */
[----:B------:R-:W-:Y:S04]  /*1e70*/  MOV R4, UR35 ;  /* 0x0000002300047c02 */ /* 0x000fe80008000f00 */
[----:B------:R-:W-:Y:S04]  /*1e80*/  SHF.L.U32 R4, R4, 0x1f, RZ ;  /* 0x0000001f04047819 */ /* 0x000fe800000006ff */
[----:B------:R-:W1:Y:S02]  /*1e90*/  SYNCS.PHASECHK.TRANS64.TRYWAIT P0, [UR45+0x60], R4 ;  /* 0x00006004ff0075a7 */ /* 0x000e64000800112d */
[----:B-1----:R-:W-:Y:S05]  /*1ea0*/  @!P0 BRA `(.L_x_20) ;  /* 0x0000007000248947 */ /* 0x002fea0003800000 */
.L_x_19:
[----:B------:R2:W-:Y:S01]  /*1eb0*/  @!P2 SYNCS.ARRIVE.TRANS64 RZ, [UR45], R3 ;  /* 0x00000003ffffa9a7 */ /* 0x0005e2000800002d */
[----:B------:R-:W-:Y:S04]  /*1ec0*/  BSSY.RECONVERGENT B0, `(.L_x_21) ;  /* 0x0000003000007945 */ /* 0x000fe80003800200 */
[----:B------:R-:W-:Y:S05]  /*1ed0*/  @P3 BRA `(.L_x_22) ;  /* 0x0000000000043947 */ /* 0x000fea0003800000 */
[----:B------:R-:W-:Y:S05]  /*1ee0*/  BPT.TRAP 0x1 ;  /* 0x000000040000795c */ /* 0x000fea0000300000 */
.L_x_22:
[----:B------:R-:W-:Y:S05]  /*1ef0*/  BSYNC.RECONVERGENT B0 ;  /* 0x0000000000007941 */ /* 0x000fea0003800200 */
.L_x_21:
[----:B------:R-:W-:Y:S02]  /*1f00*/  UIADD3 UR8, UPT, UPT, UR12, 0x1, URZ ;  /* 0x000000010c087890 */ /* 0x000fe4000fffe0ff */
[----:B------:R-:W-:Y:S02]  /*1f10*/  USHF.L.U32 UR47, UR23, 0x5, URZ ;  /* 0x00000005172f7899 */ /* 0x000fe400080006ff */
[----:B------:R-:W-:Y:S02]  /*1f20*/  UISETP.NE.AND UP0, UPT, UR8, 0xc, UPT ;  /* 0x0000000c0800788c */ /* 0x000fe4000bf05270 */
[----:B------:R-:W-:Y:S02]  /*1f30*/  UISETP.NE.AND UP2, UPT, UR28, 0x1, UPT ;  /* 0x000000011c00788c */ /* 0x000fe4000bf45270 */
[----:B------:R-:W-:Y:S02]  /*1f40*/  USEL UR9, URZ, 0x1, UP0 ;  /* 0x00000001ff097887 */ /* 0x000fe40008000000 */
[----:B------:R-:W-:Y:S02]  /*1f50*/  USEL UR38, UR8, URZ, UP0 ;  /* 0x000000ff08267287 */ /* 0x000fe40008000000 */
[----:B------:R-:W-:Y:S02]  /*1f60*/  ULOP3.LUT UR35, UR35, UR9, URZ, 0x3c, !UPT ;  /* 0x0000000923237292 */ /* 0x000fe4000f8e3cff */
[----:B------:R-:W-:Y:S02]  /*1f70*/  ULEA UR8, UR38, UR48, 0x3 ;  /* 0x0000003026087291 */ /* 0x000fe4000f8e18ff */
[----:B------:R-:W-:Y:S02]  /*1f80*/  ULEA UR20, UR12, UR48, 0xd ;  /* 0x000000300c147291 */ /* 0x000fe4000f8e68ff */
[----:B------:R-:W-:Y:S01]  /*1f90*/  UISETP.NE.AND UP3, UPT, UR29, 0x1, UPT ;  /* 0x000000011d00788c */ /* 0x000fe2000bf65270 */
[----:B-1----:R-:W-:Y:S01]  /*1fa0*/  MOV R0, UR35 ;  /* 0x0000002300007c02 */ /* 0x002fe20008000f00 */
[----:B------:R-:W-:Y:S02]  /*1fb0*/  ULEA UR14, UR49, UR50, 0x5 ;  /* 0x00000032310e7291 */ /* 0x000fe4000f8e28ff */
[----:B------:R-:W-:Y:S01]  /*1fc0*/  UIADD3 UR36, UP1, UPT, UR60, 0x80, URZ ;  /* 0x000000803c247890 */ /* 0x000fe2000ff3e0ff */
[----:B------:R-:W-:Y:S01]  /*1fd0*/  SHF.L.U32 R0, R0, 0x1f, RZ ;  /* 0x0000001f00007819 */ /* 0x000fe200000006ff */
[----:B------:R-:W-:Y:S02]  /*1fe0*/  ULEA UR42, UR43, UR14, 0xa ;  /* 0x0000000e2b2a7291 */ /* 0x000fe4000f8e50ff */
[----:B------:R-:W-:Y:S01]  /*1ff0*/  UIADD3.X UR37, UPT, UPT, URZ, UR61, URZ, UP1, !UPT ;  /* 0x0000003dff257290 */ /* 0x000fe20008ffe4ff */
[----:B------:R1:W3:Y:S01]  /*2000*/  SYNCS.PHASECHK.TRANS64.TRYWAIT P0, [UR8+0x60], R0 ;  /* 0x00006000ff0075a7 */ /* 0x0002e20008001108 */
[----:B------:R-:W-:Y:S02]  /*2010*/  UIMAD.WIDE.U32 UR8, UR47, UR34, URZ ;  /* 0x000000222f0872a5 */ /* 0x000fe4000f8e00ff */
[----:B------:R-:W-:Y:S02]  /*2020*/  UIADD3 UR44, UPT, UPT, UR20, 0x6800, URZ ;  /* 0x00006800142c7890 */ /* 0x000fe4000fffe0ff */
[----:B------:R-:W-:Y:S02]  /*2030*/  UIADD3 UR52, UPT, UPT, UR20, 0x7800, URZ ;  /* 0x0000780014347890 */ /* 0x000fe4000fffe0ff */
[----:B------:R-:W-:Y:S02]  /*2040*/  UIADD3 UR40, UP0, UPT, UR60, 0x180, URZ ;  /* 0x000001803c287890 */ /* 0x000fe4000ff1e0ff */
[----:B------:R-:W-:Y:S02]  /*2050*/  UIADD3 UR16, UPT, UPT, UR20, 0x1e800, URZ ;  /* 0x0001e80014107890 */ /* 0x000fe4000fffe0ff */
[----:B------:R-:W-:Y:S02]  /*2060*/  UIADD3.X UR41, UPT, UPT, URZ, UR61, URZ, UP0, !UPT ;  /* 0x0000003dff297290 */ /* 0x000fe400087fe4ff */
[----:B------:R-:W-:Y:S01]  /*2070*/  UIADD3 UR23, UPT, UPT, UR23, 0x1, URZ ;  /* 0x0000000117177890 */ /* 0x000fe2000fffe0ff */
[----:B------:R-:W-:Y:S01]  /*2080*/  UMOV UR56, 0x0 ;  /* 0x0000000000387882 */ /* 0x000fe20000000000 */
[----:B------:R-:W-:Y:S02]  /*2090*/  UMOV UR57, 0x10000000 ;  /* 0x1000000000397882 */ /* 0x000fe40000000000 */
[----:B------:R-:W-:Y:S01]  /*20a0*/  UISETP.NE.AND UP0, UPT, UR23, UR58, UPT ;  /* 0x0000003a1700728c */ /* 0x000fe2000bf05270 */
[----:B------:R-:W-:Y:S01]  /*20b0*/  UTMALDG.2D [UR44], [UR36], desc[UR56] ;  /* 0x0000382c240075b4 */ /* 0x000fe20008009000 */
[----:B------:R-:W-:Y:S01]  /*20c0*/  UMOV UR53, UR45 ;  /* 0x0000002d00357c82 */ /* 0x000fe20008000000 */
[----:B------:R-:W-:Y:S01]  /*20d0*/  UMOV UR55, UR47 ;  /* 0x0000002f00377c82 */ /* 0x000fe20008000000 */
[----:B------:R-:W-:Y:S01]  /*20e0*/  UMOV UR17, UR45 ;  /* 0x0000002d00117c82 */ /* 0x000fe20008000000 */
[----:B------:R-:W-:Y:S01]  /*20f0*/  UMOV UR8, UR9 ;  /* 0x0000000900087c82 */ /* 0x000fe20008000000 */
[----:B------:R-:W-:Y:S01]  /*2100*/  UMOV UR9, UR45 ;  /* 0x0000002d00097c82 */ /* 0x000fe20008000000 */
[----:B------:R-:W-:Y:S01]  /*2110*/  USHF.R.U32.HI UR11, URZ, UR33, UR8 ;  /* 0x00000021ff0b7299 */ /* 0x000fe20008011608 */
[----:B------:R-:W-:Y:S03]  /*2120*/  UTMALDG.2D [UR52], [UR36], desc[UR56] ;  /* 0x00003834240075b4 */ /* 0x000fe60008009000 */
[----:B------:R-:W-:Y:S02]  /*2130*/  USEL UR11, UR47, UR11, !UP2 ;  /* 0x0000000b2f0b7287 */ /* 0x000fe4000d000000 */
[----:B------:R-:W-:Y:S02]  /*2140*/  UISETP.NE.AND UP2, UPT, UR30, 0x1, UPT ;  /* 0x000000011e00788c */ /* 0x000fe4000bf45270 */
[----:B------:R-:W-:Y:S02]  /*2150*/  UIMAD.WIDE.U32 UR12, UR11, UR26, URZ ;  /* 0x0000001a0b0c72a5 */ /* 0x000fe4000f8e00ff */
[----:B------:R-:W-:Y:S04]  /*2160*/  UIADD3 UR8, UPT, UPT, -UR11, URZ, URZ ;  /* 0x000000ff0b087290 */ /* 0x000fe8000fffe1ff */
[----:B------:R-:W-:Y:S01]  /*2170*/  UIMAD UR19, UR28, UR8, UR47 ;  /* 0x000000081c1372a4 */ /* 0x000fe2000f8e022f */
[----:B------:R-:W-:Y:S02]  /*2180*/  UMOV UR12, UR13 ;  /* 0x0000000d000c7c82 */ /* 0x000fe40008000000 */
[----:B------:R-:W-:Y:S02]  /*2190*/  USHF.R.U32.HI UR12, URZ, UR27, UR12 ;  /* 0x0000001bff0c7299 */ /* 0x000fe4000801160c */
[----:B------:R-:W-:Y:S02]  /*21a0*/  UIMAD UR19, UR19, UR5, UR4 ;  /* 0x00000005131372a4 */ /* 0x000fe4000f8e0204 */
[----:B------:R-:W-:Y:S04]  /*21b0*/  USEL UR12, UR11, UR12, !UP3 ;  /* 0x0000000c0b0c7287 */ /* 0x000fe8000d800000 */
[----:B------:R-:W-:Y:S07]  /*21c0*/  UIMAD.WIDE.U32 UR14, UR12, UR32, URZ ;  /* 0x000000200c0e72a5 */ /* 0x000fee000f8e00ff */
[----:B------:R-:W-:Y:S01]  /*21d0*/  UMOV UR8, UR15 ;  /* 0x0000000f00087c82 */ /* 0x000fe20008000000 */
[----:B------:R-:W-:Y:S02]  /*21e0*/  UPRMT UR15, UR42, 0x5410, URZ ;  /* 0x000054102a0f7896 */ /* 0x000fe400080000ff */
[----:B------:R-:W-:Y:S02]  /*21f0*/  USHF.R.U32.HI UR13, URZ, UR31, UR8 ;  /* 0x0000001fff0d7299 */ /* 0x000fe40008011608 */
[----:B------:R-:W-:Y:S02]  /*2200*/  UIADD3 UR8, UPT, UPT, UR20, 0x1f800, URZ ;  /* 0x0001f80014087890 */ /* 0x000fe4000fffe0ff */
[----:B------:R-:W-:Y:S02]  /*2210*/  USEL UR22, UR12, UR13, !UP2 ;  /* 0x0000000d0c167287 */ /* 0x000fe4000d000000 */
[----:B------:R-:W-:Y:S02]  /*2220*/  UIADD3 UR13, UPT, UPT, -UR12, URZ, URZ ;  /* 0x000000ff0c0d7290 */ /* 0x000fe4000fffe1ff */
[----:B------:R-:W-:Y:S02]  /*2230*/  UIADD3 UR14, UPT, UPT, -UR22, URZ, URZ ;  /* 0x000000ff160e7290 */ /* 0x000fe4000fffe1ff */
[----:B------:R-:W-:Y:S02]  /*2240*/  UIMAD UR11, UR29, UR13, UR11 ;  /* 0x0000000d1d0b72a4 */ /* 0x000fe4000f8e020b */
[----:B------:R-:W-:Y:S02]  /*2250*/  UIMAD UR12, UR30, UR14, UR12 ;  /* 0x0000000e1e0c72a4 */ /* 0x000fe4000f8e020c */
[----:B------:R-:W-:Y:S02]  /*2260*/  UIMAD UR20, UR11, UR24, UR6 ;  /* 0x000000180b1472a4 */ /* 0x000fe4000f8e0206 */
[----:B------:R-:W-:Y:S01]  /*2270*/  UIMAD UR21, UR12, UR25, UR7 ;  /* 0x000000190c1572a4 */ /* 0x000fe2000f8e0207 */
[----:B------:R-:W-:Y:S01]  /*2280*/  UMOV UR11, UR19 ;  /* 0x00000013000b7c82 */ /* 0x000fe20008000000 */
[----:B------:R-:W-:Y:S03]  /*2290*/  UMOV UR14, UR22 ;  /* 0x00000016000e7c82 */ /* 0x000fe60008000000 */
[----:B------:R-:W-:Y:S02]  /*22a0*/  UMOV UR12, UR20 ;  /* 0x00000014000c7c82 */ /* 0x000fe40008000000 */
[----:B------:R-:W-:Y:S02]  /*22b0*/  UMOV UR13, UR21 ;  /* 0x00000015000d7c82 */ /* 0x000fe40008000000 */
[----:B------:R-:W-:Y:S01]  /*22c0*/  UTMALDG.5D.IM2COL [UR16], [UR40], UR15 ;  /* 0x00000010280073b4 */ /* 0x000fe2000806000f */
[----:B------:R4:W-:Y:S02]  /*22d0*/  UTMALDG.5D.IM2COL [UR8], [UR40], UR15 ;  /* 0x00000008280073b4 */ /* 0x0009e4000806000f */
[----:B----4-:R-:W-:Y:S01]  /*22e0*/  UMOV UR15, UR58 ;  /* 0x0000003a000f7c82 */ /* 0x010fe20008000000 */
[----:B------:R-:W-:Y:S01]  /*22f0*/  UMOV UR12, UR38 ;  /* 0x00000026000c7c82 */ /* 0x000fe20008000000 */
[----:B-1----:R-:W-:Y:S05]  /*2300*/  BRA.U UP0, `(.L_x_23) ;  /* 0xfffffff900cc7547 */ /* 0x002fea000b83ffff */
.L_x_18:
[----:B------:R-:W-:Y:S01]  /*2310*/  ULEA UR4, UR38, UR48, 0x3 ;  /* 0x0000003026047291 */ /* 0x000fe2000f8e18ff */
[----:B------:R-:W-:Y:S01]  /*2320*/  MOV R0, UR35 ;  /* 0x0000002300007c02 */ /* 0x000fe20008000f00 */
[----:B------:R-:W-:Y:S01]  /*2330*/  @!P1 SYNCS.ARRIVE.TRANS64.A1T0 RZ, [UR48+0xf8], RZ ;  /* 0x0000f8ffffff99a7 */ /* 0x000fe20008100030 */
[----:B------:R-:W-:Y:S02]  /*2340*/  UISETP.GT.AND UP0, UPT, UR70, UR69, UPT ;  /* 0x000000454600728c */ /* 0x000fe4000bf04270 */
[----:B------:R-:W-:-:S04]  /*2350*/  SHF.L.U32 R0, R0, 0x1f, RZ ;  /* 0x0000001f00007819 */ /* 0x000fc800000006ff */
[----:B--23--:R1:W2:Y:S03]  /*2360*/  SYNCS.PHASECHK.TRANS64.TRYWAIT P0, [UR4+0x60], R0 ;  /* 0x00006000ff0075a7 */ /* 0x00c2a60008001104 */
[----:B------:R-:W-:Y:S05]  /*2370*/  BRA.U !UP0, `(.L_x_24) ;  /* 0x0000000508907547 */ /* 0x000fea000b800000 */
[----:B------:R-:W3:Y:S01]  /*2380*/  LDCU.64 UR56, c[0x0][0x5c0] ;  /* 0x0000b800ff3877ac */ /* 0x000ee20008000a00 */
[----:B------:R-:W3:Y:S01]  /*2390*/  LDCU.64 UR4, c[0x0][0x5f8] ;  /* 0x0000bf00ff0477ac */ /* 0x000ee20008000a00 */
[----:B------:R-:W4:Y:S01]  /*23a0*/  LDCU UR8, c[0x0][0x5c8] ;  /* 0x0000b900ff0877ac */ /* 0x000f220008000800 */
[----:B------:R-:W4:Y:S01]  /*23b0*/  LDCU UR49, c[0x0][0x600] ;  /* 0x0000c000ff3177ac */ /* 0x000f220008000800 */
[----:B------:R-:W1:Y:S01]  /*23c0*/  LDCU UR29, c[0x0][0x5a8] ;  /* 0x0000b500ff1d77ac */ /* 0x000e620008000800 */
[----:B------:R-:W1:Y:S01]  /*23d0*/  LDCU UR28, c[0x0][0x59c] ;  /* 0x0000b380ff1c77ac */ /* 0x000e620008000800 */
[----:B---3--:R-:W-:Y:S02]  /*23e0*/  UIMAD UR56, UR63, UR56, UR4 ;  /* 0x000000383f3872a4 */ /* 0x008fe4000f8e0204 */
[----:B------:R-:W-:Y:S01]  /*23f0*/  UIMAD UR50, UR62, UR57, UR5 ;  /* 0x000000393e3272a4 */ /* 0x000fe2000f8e0205 */
[----:B------:R-:W3:Y:S01]  /*2400*/  LDCU UR23, c[0x0][0x590] ;  /* 0x0000b200ff1777ac */ /* 0x000ee20008000800 */
[----:B------:R-:W1:Y:S01]  /*2410*/  LDCU UR33, c[0x0][0x594] ;  /* 0x0000b280ff2177ac */ /* 0x000e620008000800 */
[----:B------:R-:W1:Y:S01]  /*2420*/  LDCU UR32, c[0x0][0x598] ;  /* 0x0000b300ff2077ac */ /* 0x000e620008000800 */
[----:B------:R-:W1:Y:S01]  /*2430*/  LDCU UR31, c[0x0][0x5ac] ;  /* 0x0000b580ff1f77ac */ /* 0x000e620008000800 */
[----:B------:R-:W1:Y:S01]  /*2440*/  LDCU UR30, c[0x0][0x5b0] ;  /* 0x0000b600ff1e77ac */ /* 0x000e620008000800 */
[----:B------:R-:W1:Y:S01]  /*2450*/  LDCU UR5, c[0x0][0x5cc] ;  /* 0x0000b980ff0577ac */ /* 0x000e620008000800 */
[----:B------:R-:W1:Y:S01]  /*2460*/  LDCU UR4, c[0x0][0x5ec] ;  /* 0x0000bd80ff0477ac */ /* 0x000e620008000800 */
[----:B------:R-:W1:Y:S01]  /*2470*/  LDCU.64 UR26, c[0x0][0x5a0] ;  /* 0x0000b400ff1a77ac */ /* 0x000e620008000a00 */
[----:B------:R-:W1:Y:S01]  /*2480*/  LDCU.64 UR24, c[0x0][0x5d0] ;  /* 0x0000ba00ff1877ac */ /* 0x000e620008000a00 */
[----:B------:R-:W1:Y:S01]  /*2490*/  LDCU.64 UR6, c[0x0][0x5f0] ;  /* 0x0000be00ff0677ac */ /* 0x000e620008000a00 */
[----:B------:R-:W-:-:S02]  /*24a0*/  UIADD3 UR51, UPT, UPT, UR71, UR15, URZ ;  /* 0x0000000f47337290 */ /* 0x000fc4000fffe0ff */
[----:B------:R-:W-:Y:S02]  /*24b0*/  UIADD3 UR54, UPT, UPT, UR46, 0x20, URZ ;  /* 0x000000202e367890 */ /* 0x000fe4000fffe0ff */
[----:B------:R-:W-:Y:S02]  /*24c0*/  UIADD3 UR10, UPT, UPT, UR18, 0x20, URZ ;  /* 0x00000020120a7890 */ /* 0x000fe4000fffe0ff */
[----:B----4-:R-:W-:Y:S01]  /*24d0*/  UIMAD UR49, UR59, UR8, UR49 ;  /* 0x000000083b3172a4 */ /* 0x010fe2000f8e0231 */
[----:B------:R-:W-:-:S11]  /*24e0*/  UMOV UR11, UR38 ;  /* 0x00000026000b7c82 */ /* 0x000fd60008000000 */
.L_x_29:
[----:B--2---:R-:W-:Y:S01]  /*24f0*/  @!P2 MOV R3, 0x4000 ;  /* 0x000040000003a802 */ /* 0x004fe20000000f00 */
[----:B------:R-:W-:Y:S01]  /*2500*/  ULEA UR41, UR11, UR48, 0x3 ;  /* 0x000000300b297291 */ /* 0x000fe2000f8e18ff */
[----:B--2---:R-:W-:Y:S11]  /*2510*/  @P0 BRA `(.L_x_25) ;  /* 0x0000000000100947 */ /* 0x004ff60003800000 */
[----:B------:R-:W-:Y:S04]  /*2520*/  MOV R4, UR35 ;  /* 0x0000002300047c02 */ /* 0x000fe80008000f00 */
[----:B------:R-:W-:Y:S04]  /*2530*/  SHF.L.U32 R4, R4, 0x1f, RZ ;  /* 0x0000001f04047819 */ /* 0x000fe800000006ff */
[----:B------:R-:W2:Y:S02]  /*2540*/  SYNCS.PHASECHK.TRANS64.TRYWAIT P0, [UR41+0x60], R4 ;  /* 0x00006004ff0075a7 */ /* 0x000ea40008001129 */
[----:B--2---:R-:W-:Y:S05]  /*2550*/  @!P0 BRA `(.L_x_26) ;  /* 0x0000006800908947 */ /* 0x004fea0003800000 */
.L_x_25:
[----:B------:R2:W-:Y:S01]  /*2560*/  @!P2 SYNCS.ARRIVE.TRANS64 RZ, [UR41], R3 ;  /* 0x00000003ffffa9a7 */ /* 0x0005e20008000029 */
[----:B------:R-:W-:Y:S04]  /*2570*/  BSSY.RECONVERGENT B0, `(.L_x_27) ;  /* 0x0000003000007945 */ /* 0x000fe80003800200 */
[----:B------:R-:W-:Y:S05]  /*2580*/  @P3 BRA `(.L_x_28) ;  /* 0x0000000000043947 */ /* 0x000fea0003800000 */
[----:B-1-3--:R-:W-:Y:S05]  /*2590*/  BPT.TRAP 0x1 ;  /* 0x000000040000795c */ /* 0x00afea0000300000 */
.L_x_28:
[----:B-1-3--:R-:W-:Y:S05]  /*25a0*/  BSYNC.RECONVERGENT B0 ;  /* 0x0000000000007941 */ /* 0x00afea0003800200 */
.L_x_27:
        /* <DEDUP_REMOVED lines=10> */
[----:B------:R-:W-:Y:S01]  /*2650*/  MOV R0, UR35 ;  /* 0x0000002300007c02 */ /* 0x000fe20008000f00 */
[----:B------:R-:W-:Y:S02]  /*2660*/  UIADD3 UR44, UP1, UPT, UR60, 0x80, URZ ;  /* 0x000000803c2c7890 */ /* 0x000fe4000ff3e0ff */
[----:B------:R-:W-:Y:S01]  /*2670*/  ULEA UR14, UR50, UR56, 0x5 ;  /* 0x00000038320e7291 */ /* 0x000fe2000f8e28ff */
[----:B------:R-:W-:Y:S01]  /*2680*/  SHF.L.U32 R0, R0, 0x1f, RZ ;  /* 0x0000001f00007819 */ /* 0x000fe200000006ff */
[----:B------:R-:W-:Y:S02]  /*2690*/  UIADD3.X UR45, UPT, UPT, URZ, UR61, URZ, UP1, !UPT ;  /* 0x0000003dff2d7290 */ /* 0x000fe40008ffe4ff */
[----:B------:R-:W-:Y:S01]  /*26a0*/  UIADD3 UR40, UPT, UPT, UR34, 0x6800, URZ ;  /* 0x0000680022287890 */ /* 0x000fe2000fffe0ff */
[----:B------:R4:W1:Y:S01]  /*26b0*/  SYNCS.PHASECHK.TRANS64.TRYWAIT P0, [UR8+0x60], R0 ;  /* 0x00006000ff0075a7 */ /* 0x0008620008001108 */
[----:B------:R-:W-:Y:S02]  /*26c0*/  UIMAD.WIDE.U32 UR8, UR43, UR33, URZ ;  /* 0x000000212b0872a5 */ /* 0x000fe4000f8e00ff */
[----:B------:R-:W-:Y:S02]  /*26d0*/  ULEA UR47, UR49, UR14, 0xa ;  /* 0x0000000e312f7291 */ /* 0x000fe4000f8e50ff */
        /* <DEDUP_REMOVED lines=8> */
[----:B------:R-:W-:Y:S01]  /*2760*/  UMOV UR42, UR46 ;  /* 0x0000002e002a7c82 */ /* 0x000fe20008000000 */
[----:B------:R-:W-:Y:S01]  /*2770*/  UMOV UR53, UR41 ;  /* 0x0000002900357c82 */ /* 0x000fe20008000000 */
[----:B------:R-:W-:Y:S01]  /*2780*/  UTMALDG.2D [UR40], [UR44], desc[UR62] ;  /* 0x00003e282c0075b4 */ /* 0x000fe20008009000 */
        /* <DEDUP_REMOVED lines=16> */
[----:B------:R-:W-:Y:S02]  /*2890*/  UMOV UR12, UR13 ;  /* 0x0000000d000c7c82 */ /* 0x000fe40008000000 */
[----:B------:R-:W-:Y:S04]  /*28a0*/  USHF.R.U32.HI UR12, URZ, UR30, UR12 ;  /* 0x0000001eff0c7299 */ /* 0x000fe8000801160c */
[----:B------:R-:W-:Y:S02]  /*28b0*/  USEL UR22, UR11, UR12, !UP2 ;  /* 0x0000000c0b167287 */ /* 0x000fe4000d000000 */
[----:B------:R-:W-:Y:S02]  /*28c0*/  UIADD3 UR12, UPT, UPT, -UR11, URZ, URZ ;  /* 0x000000ff0b0c7290 */ /* 0x000fe4000fffe1ff */
[----:B------:R-:W-:Y:S02]  /*28d0*/  UIADD3 UR13, UPT, UPT, -UR22, URZ, URZ ;  /* 0x000000ff160d7290 */ /* 0x000fe4000fffe1ff */
[----:B------:R-:W-:Y:S02]  /*28e0*/  UIMAD UR8, UR28, UR12, UR8 ;  /* 0x0000000c1c0872a4 */ /* 0x000fe4000f8e0208 */
[----:B------:R-:W-:Y:S02]  /*28f0*/  UIMAD UR11, UR29, UR13, UR11 ;  /* 0x0000000d1d0b72a4 */ /* 0x000fe4000f8e020b */
[----:B------:R-:W-:Y:S02]  /*2900*/  UIMAD UR20, UR8, UR24, UR6 ;  /* 0x00000018081472a4 */ /* 0x000fe4000f8e0206 */
[----:B------:R-:W-:Y:S02]  /*2910*/  UIADD3 UR8, UPT, UPT, UR34, 0x1f800, URZ ;  /* 0x0001f80022087890 */ /* 0x000fe4000fffe0ff */
[----:B------:R-:W-:Y:S02]  /*2920*/  UIMAD UR21, UR11, UR25, UR7 ;  /* 0x000000190b1572a4 */ /* 0x000fe4000f8e0207 */
[----:B------:R-:W-:Y:S01]  /*2930*/  UPRMT UR34, UR47, 0x5410, URZ ;  /* 0x000054102f227896 */ /* 0x000fe200080000ff */
[----:B------:R-:W-:Y:S01]  /*2940*/  UMOV UR11, UR19 ;  /* 0x00000013000b7c82 */ /* 0x000fe20008000000 */
[----:B------:R-:W-:Y:S01]  /*2950*/  UMOV UR12, UR20 ;  /* 0x00000014000c7c82 */ /* 0x000fe20008000000 */
[----:B------:R-:W-:Y:S02]  /*2960*/  UMOV UR14, UR22 ;  /* 0x00000016000e7c82 */ /* 0x000fe40008000000 */
[----:B------:R-:W-:Y:S04]  /*2970*/  UMOV UR13, UR21 ;  /* 0x00000015000d7c82 */ /* 0x000fe80008000000 */
[----:B------:R-:W-:Y:S01]  /*2980*/  UTMALDG.5D.IM2COL [UR16], [UR36], UR34 ;  /* 0x00000010240073b4 */ /* 0x000fe20008060022 */
[----:B------:R3:W-:Y:S02]  /*2990*/  UTMALDG.5D.IM2COL [UR8], [UR36], UR34 ;  /* 0x00000008240073b4 */ /* 0x0007e40008060022 */
[----:B---3--:R-:W-:Y:S01]  /*29a0*/  UMOV UR11, UR38 ;  /* 0x00000026000b7c82 */ /* 0x008fe20008000000 */
[----:B-1--4-:R-:W-:Y:S05]  /*29b0*/  BRA.U UP0, `(.L_x_29) ;  /* 0xfffffff900cc7547 */ /* 0x012fea000b83ffff */
.L_x_24:
[----:B--2---:R-:W-:Y:S01]  /*29c0*/  SHF.L.U32 R3, R2, 0x1f, RZ ;  /* 0x0000001f02037819 */ /* 0x004fe200000006ff */
[----:B------:R-:W-:-:S03]  /*29d0*/  NOP ;  /* 0x0000000000007918 */ /* 0x000fc60000000000 */
[----:B------:R-:W2:Y:S02]  /*29e0*/  SYNCS.PHASECHK.TRANS64.TRYWAIT P0, [UR48+0x100], R3 ;  /* 0x00010003ff0075a7 */ /* 0x000ea40008001130 */
[----:B--2---:R-:W-:Y:S05]  /*29f0*/  @!P0 BRA `(.L_x_30) ;  /* 0x0000006400808947 */ /* 0x004fea0003800000 */
.L_x_119:
[----:B------:R-:W2:Y:S01]  /*2a00*/  LDS.128 R4, [UR48+0x140] ;  /* 0x00014030ff047984 */ /* 0x000ea20008000c00 */
[----:B------:R-:W-:Y:S02]  /*2a10*/  UIADD3 UR4, UPT, UPT, UR48, 0x108, URZ ;  /* 0x0000010830047890 */ /* 0x000fe4000fffe0ff */
[----:B------:R-:W-:Y:S01]  /*2a20*/  UISETP.GE.AND UP0, UPT, UR39, 0x1, UPT ;  /* 0x000000012700788c */ /* 0x000fe2000bf06270 */
[----:B------:R-:W-:Y:S01]  /*2a30*/  @!PT LDS RZ, [RZ] ;  /* 0x00000000fffff984 */ /* 0x000fe20000000800 */
[----:B------:R-:W-:Y:S01]  /*2a40*/  @!PT LDS RZ, [RZ] ;  /* 0x00000000fffff984 */ /* 0x000fe20000000800 */
[----:B------:R-:W-:Y:S01]  /*2a50*/  @!PT LDS RZ, [RZ] ;  /* 0x00000000fffff984 */ /* 0x000fe20000000800 */
[----:B------:R-:W-:Y:S01]  /*2a60*/  @!PT LDS RZ, [RZ] ;  /* 0x00000000fffff984 */ /* 0x000fe20000000800 */
[----:B------:R3:W-:Y:S06]  /*2a70*/  MEMBAR.ALL.CTA ;  /* 0x0000000000007992 */ /* 0x0007ec0000008000 */
[----:B---3--:R-:W3:Y:S01]  /*2a80*/  FENCE.VIEW.ASYNC.S ;  /* 0x00000000000073c6 */ /* 0x008ee20000000000 */
[----:B------:R-:W-:-:S09]  /*2a90*/  UPRMT UR4, URZ, 0x654, UR4 ;  /* 0x00000654ff047896 */ /* 0x000fd20008000004 */
[----:B---3--:R-:W-:Y:S01]  /*2aa0*/  SYNCS.ARRIVE.TRANS64.RED.A1T0 RZ, [UR4], RZ ;  /* 0x000000ffffff79a7 */ /* 0x008fe20008100404 */
[----:B--2---:R-:W-:-:S13]  /*2ab0*/  LOP3.LUT P0, RZ, R6, 0x1, RZ, 0xc0, !PT ;  /* 0x0000000106ff7812 */ /* 0x004fda000780c0ff */
[----:B------:R-:W-:Y:S01]  /*2ac0*/  VOTEU.ANY UP1, P0 ;  /* 0x0000000000ff7886 */ /* 0x000fe20000020100 */
[----:B------:R-:W-:-:S13]  /*2ad0*/  PLOP3.LUT P0, PT, PT, PT, UP1, 0x80, 0x8 ;  /* 0x000000000008781c */ /* 0x000fda0003f0f018 */
[----:B-1----:R-:W-:Y:S02]  /*2ae0*/  @P0 MOV R0, R4 ;  /* 0x0000000400000202 */ /* 0x002fe40000000f00 */
[----:B------:R-:W-:Y:S02]  /*2af0*/  @P0 LOP3.LUT R4, R5, 0xffff, RZ, 0xc0, !PT ;  /* 0x0000ffff05040812 */ /* 0x000fe400078ec0ff */
[----:B------:R-:W-:Y:S02]  /*2b00*/  @P0 R2UR UR6, R0 ;  /* 0x00000000000602ca */ /* 0x000fe400000e0000 */
[----:B------:R-:W-:-:S11]  /*2b10*/  @P0 R2UR UR5, R4 ;  /* 0x00000000040502ca */ /* 0x000fd600000e0000 */
[----:B------:R-:W-:Y:S02]  /*2b20*/  @UP1 UMOV UR65, UR6 ;  /* 0x0000000600411c82 */ /* 0x000fe40008000000 */
[----:B------:R-:W-:Y:S01]  /*2b30*/  @UP1 UMOV UR64, UR5 ;  /* 0x0000000500401c82 */ /* 0x000fe20008000000 */
[----:B------:R-:W-:Y:S05]  /*2b40*/  BRA.U !UP0, `(.L_x_31) ;  /* 0x0000000108d47547 */ /* 0x000fea000b800000 */
[----:B------:R-:W1:Y:S01]  /*2b50*/  LDCU.128 UR16, c[0x0][0xc10] ;  /* 0x00018200ff1077ac */ /* 0x000e620008000c00 */
[----:B------:R-:W2:Y:S01]  /*2b60*/  LDCU UR20, c[0x0][0xc20] ;  /* 0x00018400ff1477ac */ /* 0x000ea20008000800 */
[----:B------:R-:W3:Y:S01]  /*2b70*/  LDCU UR13, c[0x0][0xc0c] ;  /* 0x00018180ff0d77ac */ /* 0x000ee20008000800 */
[----:B------:R-:W4:Y:S01]  /*2b80*/  LDCU.64 UR14, c[0x0][0xc28] ;  /* 0x00018500ff0e77ac */ /* 0x000f220008000a00 */
[----:B------:R-:W-:Y:S02]  /*2b90*/  UISETP.NE.AND UP3, UPT, UR39, 0x1, UPT ;  /* 0x000000012700788c */ /* 0x000fe4000bf65270 */
[----:B-1----:R-:W-:Y:S02]  /*2ba0*/  UIMAD.WIDE.U32 UR4, UR67, UR19, URZ ;  /* 0x00000013430472a5 */ /* 0x002fe4000f8e00ff */
[----:B------:R-:W-:Y:S02]  /*2bb0*/  UIMAD.WIDE.U32 UR6, UR68, UR16, URZ ;  /* 0x00000010440672a5 */ /* 0x000fe4000f8e00ff */
[----:B------:R-:W-:-:S02]  /*2bc0*/  UISETP.NE.AND UP0, UPT, UR18, 0x1, UPT ;  /* 0x000000011200788c */ /* 0x000fc4000bf05270 */
[----:B------:R-:W-:Y:S01]  /*2bd0*/  UIMAD.WIDE.U32 UR10, UR64, UR19, URZ ;  /* 0x00000013400a72a5 */ /* 0x000fe2000f8e00ff */
[----:B------:R-:W-:Y:S01]  /*2be0*/  UMOV UR4, UR5 ;  /* 0x0000000500047c82 */ /* 0x000fe20008000000 */
[----:B---3--:R-:W-:Y:S02]  /*2bf0*/  UISETP.NE.AND UP2, UPT, UR13, 0x1, UPT ;  /* 0x000000010d00788c */ /* 0x008fe4000bf45270 */
[----:B--2---:R-:W-:Y:S02]  /*2c00*/  USHF.R.U32.HI UR5, URZ, UR20, UR4 ;  /* 0x00000014ff057299 */ /* 0x004fe40008011604 */
[----:B------:R-:W-:Y:S01]  /*2c10*/  UIMAD.WIDE.U32 UR8, UR65, UR16, URZ ;  /* 0x00000010410872a5 */ /* 0x000fe2000f8e00ff */
[----:B------:R-:W-:Y:S01]  /*2c20*/  UMOV UR4, UR7 ;  /* 0x0000000700047c82 */ /* 0x000fe20008000000 */
[----:B------:R-:W-:Y:S02]  /*2c30*/  USEL UR5, UR67, UR5, !UP0 ;  /* 0x0000000543057287 */ /* 0x000fe4000c000000 */
[----:B------:R-:W-:-:S02]  /*2c40*/  USHF.R.U32.HI UR4, URZ, UR17, UR4 ;  /* 0x00000011ff047299 */ /* 0x000fc40008011604 */
[----:B----4-:R-:W-:Y:S02]  /*2c50*/  UIMAD.WIDE.U32 UR6, UR5, UR14, URZ ;  /* 0x0000000e050672a5 */ /* 0x010fe4000f8e00ff */
[----:B------:R-:W-:Y:S01]  /*2c60*/  USEL UR12, UR68, UR4, !UP2 ;  /* 0x00000004440c7287 */ /* 0x000fe2000d000000 */
[----:B------:R-:W-:Y:S02]  /*2c70*/  UMOV UR8, UR9 ;  /* 0x0000000900087c82 */ /* 0x000fe40008000000 */
[----:B------:R-:W-:Y:S01]  /*2c80*/  UMOV UR4, UR11 ;  /* 0x0000000b00047c82 */ /* 0x000fe20008000000 */
[----:B------:R-:W-:Y:S01]  /*2c90*/  UIMAD.WIDE.U32 UR10, UR12, UR14, URZ ;  /* 0x0000000e0c0a72a5 */ /* 0x000fe2000f8e00ff */
[----:B------:R-:W-:Y:S01]  /*2ca0*/  UMOV UR6, UR7 ;  /* 0x0000000700067c82 */ /* 0x000fe20008000000 */
[----:B------:R-:W-:Y:S02]  /*2cb0*/  USHF.R.U32.HI UR4, URZ, UR20, UR4 ;  /* 0x00000014ff047299 */ /* 0x000fe40008011604 */
[----:B------:R-:W-:-:S02]  /*2cc0*/  @UP3 USHF.R.U32.HI UR5, URZ, UR15, UR6 ;  /* 0x0000000fff053299 */ /* 0x000fc40008011606 */
[----:B------:R-:W-:Y:S01]  /*2cd0*/  USHF.R.U32.HI UR17, URZ, UR17, UR8 ;  /* 0x00000011ff117299 */ /* 0x000fe20008011608 */
[----:B------:R-:W-:Y:S01]  /*2ce0*/  UMOV UR6, UR11 ;  /* 0x0000000b00067c82 */ /* 0x000fe20008000000 */
[----:B------:R-:W-:Y:S02]  /*2cf0*/  USEL UR4, UR64, UR4, !UP0 ;  /* 0x0000000440047287 */ /* 0x000fe4000c000000 */
[----:B------:R-:W-:Y:S02]  /*2d00*/  @UP3 USHF.R.U32.HI UR12, URZ, UR15, UR6 ;  /* 0x0000000fff0c3299 */ /* 0x000fe40008011606 */
[----:B------:R-:W-:Y:S02]  /*2d10*/  UIMAD UR6, UR39, UR5, URZ ;  /* 0x00000005270672a4 */ /* 0x000fe4000f8e02ff */
[----:B------:R-:W-:Y:S02]  /*2d20*/  USEL UR5, UR65, UR17, !UP2 ;  /* 0x0000001141057287 */ /* 0x000fe4000d000000 */
[----:B------:R-:W-:-:S02]  /*2d30*/  UIMAD UR8, UR39, UR12, URZ ;  /* 0x0000000c270872a4 */ /* 0x000fc4000f8e02ff */
[----:B------:R-:W-:Y:S02]  /*2d40*/  UISETP.GE.AND UP0, UPT, UR4, UR6, UPT ;  /* 0x000000060400728c */ /* 0x000fe4000bf06270 */
[----:B------:R-:W-:Y:S02]  /*2d50*/  UIMAD.WIDE.U32 UR6, UR4, UR14, URZ ;  /* 0x0000000e040672a5 */ /* 0x000fe4000f8e00ff */
[----:B------:R-:W-:Y:S02]  /*2d60*/  UISETP.GE.OR UP0, UPT, UR5, UR8, UP0 ;  /* 0x000000080500728c */ /* 0x000fe40008706670 */
[----:B------:R-:W-:Y:S02]  /*2d70*/  UIMAD.WIDE.U32 UR8, UR5, UR14, URZ ;  /* 0x0000000e050872a5 */ /* 0x000fe4000f8e00ff */
[----:B------:R-:W-:Y:S01]  /*2d80*/  UIADD3 UR10, UPT, UPT, -UR4, URZ, URZ ;  /* 0x000000ff040a7290 */ /* 0x000fe2000fffe1ff */
[----:B------:R-:W-:Y:S02]  /*2d90*/  UMOV UR6, UR7 ;  /* 0x0000000700067c82 */ /* 0x000fe40008000000 */
[----:B------:R-:W-:-:S02]  /*2da0*/  USHF.R.U32.HI UR6, URZ, UR15, UR6 ;  /* 0x0000000fff067299 */ /* 0x000fc40008011606 */
[----:B------:R-:W-:Y:S02]  /*2db0*/  UIMAD UR10, UR18, UR10, UR64 ;  /* 0x0000000a120a72a4 */ /* 0x000fe4000f8e0240 */
[----:B------:R-:W-:Y:S01]  /*2dc0*/  USEL UR6, UR4, UR6, !UP3 ;  /* 0x0000000604067287 */ /* 0x000fe2000d800000 */
[----:B------:R-:W-:Y:S01]  /*2dd0*/  @!UP0 UMOV UR7, UR9 ;  /* 0x0000000900078c82 */ /* 0x000fe20008000000 */
[----:B------:R-:W-:Y:S02]  /*2de0*/  UIADD3 UR9, UPT, UPT, -UR5, URZ, URZ ;  /* 0x000000ff05097290 */ /* 0x000fe4000fffe1ff */
[----:B------:R-:W-:Y:S02]  /*2df0*/  @!UP0 USHF.R.U32.HI UR7, URZ, UR15, UR7 ;  /* 0x0000000fff078299 */ /* 0x000fe40008011607 */
[----:B------:R-:W-:Y:S02]  /*2e00*/  UIADD3 UR8, UPT, UPT, -UR6, URZ, URZ ;  /* 0x000000ff06087290 */ /* 0x000fe4000fffe1ff */
[----:B------:R-:W-:-:S02]  /*2e10*/  @!UP0 USEL UR7, UR5, UR7, !UP3 ;  /* 0x0000000705078287 */ /* 0x000fc4000d800000 */
[----:B------:R-:W-:Y:S02]  /*2e20*/  UIMAD UR8, UR39, UR8, UR4 ;  /* 0x00000008270872a4 */ /* 0x000fe4000f8e0204 */
[----:B------:R-:W-:Y:S02]  /*2e30*/  @!UP0 UIADD3 UR6, UPT, UPT, UR6, -UR7, URZ ;  /* 0x8000000706068290 */ /* 0x000fe4000fffe0ff */
[----:B------:R-:W-:Y:S02]  /*2e40*/  @!UP0 UIMAD UR7, UR8, UR12, UR7 ;  /* 0x0000000c080782a4 */ /* 0x000fe4000f8e0207 */
[----:B------:R-:W-:Y:S02]  /*2e50*/  @!UP0 UIMAD UR4, UR39, UR6, UR5 ;  /* 0x00000006270482a4 */ /* 0x000fe4000f8e0205 */
[----:B------:R-:W-:Y:S02]  /*2e60*/  UIMAD UR6, UR13, UR9, UR65 ;  /* 0x000000090d0672a4 */ /* 0x000fe4000f8e0241 */
[----:B------:R-:W-:Y:S01]  /*2e70*/  UIMAD UR64, UR4, UR18, UR10 ;  /* 0x00000012044072a4 */ /* 0x000fe2000f8e020a */
[----:B------:R-:W-:-:S02]  /*2e80*/  @!UP0 UMOV UR5, UR7 ;  /* 0x0000000700058c82 */ /* 0x000fc40008000000 */
[----:B------:R-:W-:-:S12]  /*2e90*/  UIMAD UR65, UR5, UR13, UR6 ;  /* 0x0000000d054172a4 */ /* 0x000fd8000f8e0206 */
.L_x_31:
        /* <DEDUP_REMOVED lines=20> */
.L_x_32:
[----:B------:R-:W-:Y:S02]  /*2fe0*/  R2UR UR5, R53 ;  /* 0x00000000350572ca */ /* 0x000fe400000e0000 */
[----:B------:R-:W-:Y:S02]  /*2ff0*/  R2UR UR4, R52 ;  /* 0x00000000340472ca */ /* 0x000fe400000e0000 */
[----:B------:R-:W-:Y:S02]  /*3000*/  PLOP3.LUT P1, PT, PT, PT, PT, 0x80, 0x8 ;  /* 0x000000000008781c */ /* 0x000fe40003f2f070 */
[----:B------:R-:W-:-:S07]  /*3010*/  LOP3.LUT R2, R2, 0x1, RZ, 0x3c, !PT ;  /* 0x0000000102027812 */ /* 0x000fce00078e3cff */
[----:B------:R-:W-:Y:S02]  /*3020*/  UIADD3 UR29, UPT, UPT, UR65, UR5, URZ ;  /* 0x00000005411d7290 */ /* 0x000fe4000fffe0ff */
[----:B------:R-:W-:Y:S01]  /*3030*/  UIADD3 UR22, UPT, UPT, UR64, UR4, URZ ;  /* 0x0000000440167290 */ /* 0x000fe2000fffe0ff */
[----:B------:R-:W-:Y:S11]  /*3040*/  BRA.U UP1, `(.L_x_33) ;  /* 0xffffffe501547547 */ /* 0x000ff6000b83ffff */
[----:B------:R-:W-:Y:S01]  /*3050*/  UIADD3 UR48, UPT, UPT, UR48, 0x60, URZ ;  /* 0x0000006030307890 */ /* 0x000fe2000fffe0ff */
[----:B------:R-:W-:-:S03]  /*3060*/  MOV R2, UR35 ;  /* 0x0000002300027c02 */ /* 0x000fc60008000f00 */
[----:B------:R-:W-:Y:S01]  /*3070*/  ULEA UR4, UR38, UR48, 0x3 ;  /* 0x0000003026047291 */ /* 0x000fe2000f8e18ff */
[----:B------:R-:W-:-:S08]  /*3080*/  SHF.L.U32 R2, R2, 0x1f, RZ ;  /* 0x0000001f02027819 */ /* 0x000fd000000006ff */
[----:B------:R-:W1:Y:S02]  /*3090*/  SYNCS.PHASECHK.TRANS64.TRYWAIT P0, [UR4], R2 ;  /* 0x00000002ff0075a7 */ /* 0x000e640008001104 */
[----:B-1----:R-:W-:Y:S05]  /*30a0*/  @!P0 BRA `(.L_x_34) ;  /* 0x0000005c00ec8947 */ /* 0x002fea0003800000 */
.L_x_121:
[----:B------:R-:W-:-:S04]  /*30b0*/  UIADD3 UR4, UPT, UPT, UR38, 0x1, URZ ;  /* 0x0000000126047890 */ /* 0x000fc8000fffe0ff */
[----:B------:R-:W-:-:S04]  /*30c0*/  UISETP.NE.AND UP0, UPT, UR4, 0xc, UPT ;  /* 0x0000000c0400788c */ /* 0x000fc8000bf05270 */
[----:B------:R-:W-:Y:S02]  /*30d0*/  USEL UR5, URZ, 0x1, UP0 ;  /* 0x00000001ff057887 */ /* 0x000fe40008000000 */
[----:B------:R-:W-:Y:S02]  /*30e0*/  USEL UR4, UR4, URZ, UP0 ;  /* 0x000000ff04047287 */ /* 0x000fe40008000000 */
[----:B------:R-:W-:Y:S02]  /*30f0*/  ULOP3.LUT UR6, UR35, UR5, URZ, 0x3c, !UPT ;  /* 0x0000000523067292 */ /* 0x000fe4000f8e3cff */
[----:B------:R-:W-:-:S04]  /*3100*/  ULEA UR5, UR4, UR48, 0x3 ;  /* 0x0000003004057291 */ /* 0x000fc8000f8e18ff */
[----:B-1----:R-:W-:-:S04]  /*3110*/  MOV R2, UR6 ;  /* 0x0000000600027c02 */ /* 0x002fc80008000f00 */
[----:B------:R-:W-:-:S04]  /*3120*/  SHF.L.U32 R2, R2, 0x1f, RZ ;  /* 0x0000001f02027819 */ /* 0x000fc800000006ff */
[----:B------:R-:W1:Y:S02]  /*3130*/  SYNCS.PHASECHK.TRANS64.TRYWAIT P0, [UR5], R2 ;  /* 0x00000002ff0075a7 */ /* 0x000e640008001105 */
[----:B-1----:R-:W-:Y:S05]  /*3140*/  @!P0 BRA `(.L_x_35) ;  /* 0x0000005c00dc8947 */ /* 0x002fea0003800000 */
.L_x_123:
        /* <DEDUP_REMOVED lines=10> */
.L_x_125:
        /* <DEDUP_REMOVED lines=10> */
.L_x_127:
        /* <DEDUP_REMOVED lines=10> */
.L_x_129:
        /* <DEDUP_REMOVED lines=10> */
.L_x_131:
        /* <DEDUP_REMOVED lines=10> */
.L_x_133:
        /* <DEDUP_REMOVED lines=10> */
.L_x_135:
        /* <DEDUP_REMOVED lines=10> */
.L_x_137:
        /* <DEDUP_REMOVED lines=10> */
.L_x_139:
        /* <DEDUP_REMOVED lines=10> */
.L_x_141:
[----:B------:R-:W-:-:S04]  /*36f0*/  UIADD3 UR4, UPT, UPT, UR4, 0x1, URZ ;  /* 0x0000000104047890 */ /* 0x000fc8000fffe0ff */
[----:B------:R-:W-:-:S04]  /*3700*/  UISETP.NE.AND UP0, UPT, UR4, 0xc, UPT ;  /* 0x0000000c0400788c */ /* 0x000fc8000bf05270 */
[----:B------:R-:W-:Y:S02]  /*3710*/  USEL UR5, URZ, 0x1, UP0 ;  /* 0x00000001ff057887 */ /* 0x000fe40008000000 */
[----:B------:R-:W-:Y:S02]  /*3720*/  USEL UR4, UR4, URZ, UP0 ;  /* 0x000000ff04047287 */ /* 0x000fe40008000000 */
[----:B------:R-:W-:Y:S02]  /*3730*/  ULOP3.LUT UR5, UR6, UR5, URZ, 0x3c, !UPT ;  /* 0x0000000506057292 */ /* 0x000fe4000f8e3cff */
[----:B------:R-:W-:-:S04]  /*3740*/  ULEA UR4, UR4, UR48, 0x3 ;  /* 0x0000003004047291 */ /* 0x000fc8000f8e18ff */
[----:B-1----:R-:W-:Y:S02]  /*3750*/  IMAD.U32 R2, RZ, RZ, UR5 ;  /* 0x00000005ff027e24 */ /* 0x002fe4000f8e00ff */
[----:B------:R-:W-:-:S03]  /*3760*/  MOV R0, UR4 ;  /* 0x0000000400007c02 */ /* 0x000fc60008000f00 */
[----:B------:R-:W-:-:S07]  /*3770*/  SHF.L.U32 R2, R2, 0x1f, RZ ;  /* 0x0000001f02027819 */ /* 0x000fce00000006ff */
.L_x_45:
[----:B-1----:R1:W2:Y:S02]  /*3780*/  SYNCS.PHASECHK.TRANS64.TRYWAIT P0, [R0+URZ], R2 ;  /* 0x00000002000075a7 */ /* 0x0022a400080011ff */
[----:B--2---:R-:W-:Y:S05]  /*3790*/  @!P0 NANOSLEEP.SYNCS 0x989680 ;  /* 0x009896800000895d */ /* 0x004fea0003900000 */
[----:B------:R-:W2:Y:S02]  /*37a0*/  @!P0 SYNCS.PHASECHK.TRANS64 P0, [R0+URZ], R2 ;  /* 0x00000002000085a7 */ /* 0x000ea400080010ff */
[----:B--2---:R-:W-:Y:S05]  /*37b0*/  @P0 EXIT ;  /* 0x000000000000094d */ /* 0x004fea0003800000 */
[----:B------:R-:W-:Y:S05]  /*37c0*/  BRA `(.L_x_45) ;  /* 0xfffffffc00ec7947 */ /* 0x000fea000383ffff */
.L_x_17:
[----:B------:R-:W2:Y:S02]  /*37d0*/  S2UR UR4, SR_CgaCtaId ;  /* 0x00000000000479c3 */ /* 0x000ea40000008800 */
[----:B--2---:R-:W-:-:S04]  /*37e0*/  UISETP.NE.AND UP0, UPT, UR4, URZ, UPT ;  /* 0x000000ff0400728c */ /* 0x004fc8000bf05270 */
[----:B------:R-:W-:-:S09]  /*37f0*/  UISETP.NE.OR UP0, UPT, UR15, 0x1, UP0 ;  /* 0x000000010f00788c */ /* 0x000fd20008705670 */
[----:B------:R-:W-:Y:S05]  /*3800*/  BRA.U UP0, `(.L_x_46) ;  /* 0x0000000100b47547 */ /* 0x000fea000b800000 */
[----:B------:R-:W2:Y:S01]  /*3810*/  S2UR UR5, SR_CgaCtaId ;  /* 0x00000000000579c3 */ /* 0x000ea20000008800 */
[----:B------:R-:W-:Y:S01]  /*3820*/  UMOV UR4, 0x400 ;  /* 0x0000040000047882 */ /* 0x000fe20000000000 */
[----:B------:R-:W-:Y:S01]  /*3830*/  HFMA2 R3, -RZ, RZ, 0, 5.9604644775390625e-08 ;  /* 0x00000001ff037431 */ /* 0x000fe200000001ff */
[----:B------:R-:W-:Y:S01]  /*3840*/  ISETP.NE.AND P0, PT, R0, RZ, PT ;  /* 0x000000ff0000720c */ /* 0x000fe20003f05270 */
[----:B------:R-:W-:Y:S01]  /*3850*/  IMAD.MOV.U32 R8, RZ, RZ, RZ ;  /* 0x000000ffff087224 */ /* 0x000fe200078e00ff */
[----:B--2---:R-:W-:-:S04]  /*3860*/  ULEA UR4, UR5, UR4, 0x18 ;  /* 0x0000000405047291 */ /* 0x004fc8000f8ec0ff */
[----:B------:R-:W-:Y:S02]  /*3870*/  UIADD3 UR5, UPT, UPT, UR4, 0x108, URZ ;  /* 0x0000010804057890 */ /* 0x000fe4000fffe0ff */
[----:B------:R-:W-:Y:S02]  /*3880*/  UIADD3 UR8, UPT, UPT, UR4, 0x100, URZ ;  /* 0x0000010004087890 */ /* 0x000fe4000fffe0ff */
[----:B------:R-:W-:-:S12]  /*3890*/  UPRMT UR5, URZ, 0x654, UR5 ;  /* 0x00000654ff057896 */ /* 0x000fd80008000005 */
.L_x_49:
[----:B------:R-:W-:Y:S01]  /*38a0*/  SHF.L.U32 R6, R3, 0x1f, RZ ;  /* 0x0000001f03067819 */ /* 0x000fe200000006ff */
[----:B------:R-:W-:Y:S02]  /*38b0*/  IMAD.U32 R4, RZ, RZ, UR8 ;  /* 0x00000008ff047e24 */ /* 0x000fe4000f8e00ff */
[----:B------:R-:W-:Y:S01]  /*38c0*/  @!P0 IMAD.MOV.U32 R5, RZ, RZ, 0x10 ;  /* 0x00000010ff058424 */ /* 0x000fe200078e00ff */
[----:B------:R-:W2:Y:S02]  /*38d0*/  SYNCS.PHASECHK.TRANS64.TRYWAIT P1, [UR4+0x108], R6 ;  /* 0x00010806ff0075a7 */ /* 0x000ea40008021104 */
[----:B------:R-:W-:-:S04]  /*38e0*/  PRMT R4, R0, 0x654, R4 ;  /* 0x0000065400047816 */ /* 0x000fc80000000004 */
[----:B------:R-:W-:Y:S01]  /*38f0*/  SEL R2, R4, R2, !P0 ;  /* 0x0000000204027207 */ /* 0x000fe20004000000 */
[----:B--2---:R-:W-:Y:S06]  /*3900*/  @!P1 BRA `(.L_x_47) ;  /* 0x0000005800dc9947 */ /* 0x004fec0003800000 */
.L_x_143:
[----:B------:R-:W-:Y:S01]  /*3910*/  UIADD3 UR6, UPT, UPT, UR4, 0x140, URZ ;  /* 0x0000014004067890 */ /* 0x000fe2000fffe0ff */
[----:B------:R3:W-:Y:S01]  /*3920*/  @!P0 SYNCS.ARRIVE.TRANS64.RED RZ, [R2+URZ], R5 ;  /* 0x0000000502ff89a7 */ /* 0x0007e200080004ff */
[----:B------:R-:W-:Y:S01]  /*3930*/  UIADD3 UR7, UPT, UPT, UR4, 0x100, URZ ;  /* 0x0000010004077890 */ /* 0x000fe2000fffe0ff */
[----:B------:R-:W-:-:S08]  /*3940*/  LOP3.LUT R3, R3, 0x1, RZ, 0x3c, !PT ;  /* 0x0000000103037812 */ /* 0x000fd000078e3cff */
[----:B------:R-:W-:Y:S06]  /*3950*/  UGETNEXTWORKID.BROADCAST [UR6], [UR7] ;  /* 0x00000000060073ca */ /* 0x000fec0008000100 */
[----:B---3--:R-:W-:-:S04]  /*3960*/  SHF.L.U32 R5, R8, 0x1f, RZ ;  /* 0x0000001f08057819 */ /* 0x008fc800000006ff */
[----:B------:R-:W3:Y:S02]  /*3970*/  SYNCS.PHASECHK.TRANS64.TRYWAIT P1, [UR4+0x100], R5 ;  /* 0x00010005ff0075a7 */ /* 0x000ee40008021104 */
[----:B---3--:R-:W-:Y:S05]  /*3980*/  @!P1 BRA `(.L_x_48) ;  /* 0x0000005800d49947 */ /* 0x008fea0003800000 */
.L_x_145:
[----:B--2---:R-:W2:Y:S01]  /*3990*/  LDS.128 R4, [UR4+0x140] ;  /* 0x00014004ff047984 */ /* 0x004ea20008000c00 */
[----:B------:R-:W-:Y:S01]  /*39a0*/  LOP3.LUT R8, R8, 0x1, RZ, 0x3c, !PT ;  /* 0x0000000108087812 */ /* 0x000fe200078e3cff */
[----:B------:R-:W-:Y:S01]  /*39b0*/  @!PT LDS RZ, [RZ] ;  /* 0x00000000fffff984 */ /* 0x000fe20000000800 */
[----:B------:R-:W-:Y:S01]  /*39c0*/  @!PT LDS RZ, [RZ] ;  /* 0x00000000fffff984 */ /* 0x000fe20000000800 */
[----:B------:R-:W-:Y:S01]  /*39d0*/  @!PT LDS RZ, [RZ] ;  /* 0x00000000fffff984 */ /* 0x000fe20000000800 */
[----:B------:R-:W-:Y:S01]  /*39e0*/  @!PT LDS RZ, [RZ] ;  /* 0x00000000fffff984 */ /* 0x000fe20000000800 */
[----:B------:R3:W-:Y:S06]  /*39f0*/  MEMBAR.ALL.CTA ;  /* 0x0000000000007992 */ /* 0x0007ec0000008000 */
[----:B---3--:R-:W3:Y:S02]  /*3a00*/  FENCE.VIEW.ASYNC.S ;  /* 0x00000000000073c6 */ /* 0x008ee40000000000 */
[----:B---3--:R-:W-:Y:S01]  /*3a10*/  SYNCS.ARRIVE.TRANS64.RED.A1T0 RZ, [UR5], RZ ;  /* 0x000000ffffff79a7 */ /* 0x008fe20008100405 */
[----:B--2---:R-:W-:-:S13]  /*3a20*/  LOP3.LUT P1, RZ, R6, 0x1, RZ, 0xc0, !PT ;  /* 0x0000000106ff7812 */ /* 0x004fda000782c0ff */
[----:B------:R-:W-:Y:S05]  /*3a30*/  @P1 BRA `(.L_x_49) ;  /* 0xfffffffc00981947 */ /* 0x000fea000383ffff */
[----:B------:R-:W-:-:S04]  /*3a40*/  SHF.L.U32 R0, R3, 0x1f, RZ ;  /* 0x0000001f03007819 */ /* 0x000fc800000006ff */
[----:B------:R-:W2:Y:S02]  /*3a50*/  SYNCS.PHASECHK.TRANS64 P0, [UR4+0x108], R0 ;  /* 0x00010800ff0075a7 */ /* 0x000ea40008001004 */
[----:B-12---:R-:W-:Y:S05]  /*3a60*/  @P0 EXIT ;  /* 0x000000000000094d */ /* 0x006fea0003800000 */
[----:B------:R-:W-:-:S07]  /*3a70*/  MOV R0, UR4 ;  /* 0x0000000400007c02 */ /* 0x000fce0008000f00 */
.L_x_50:
[----:B-1----:R-:W-:-:S04]  /*3a80*/  SHF.L.U32 R2, R3, 0x1f, RZ ;  /* 0x0000001f03027819 */ /* 0x002fc800000006ff */
[----:B------:R1:W2:Y:S03]  /*3a90*/  SYNCS.PHASECHK.TRANS64.TRYWAIT P0, [R0+URZ+0x108], R2 ;  /* 0x00010802000075a7 */ /* 0x0002a600080011ff */
[----:B--2---:R-:W-:Y:S05]  /*3aa0*/  @!P0 NANOSLEEP.SYNCS 0x989680 ;  /* 0x009896800000895d */ /* 0x004fea0003900000 */
[----:B------:R-:W2:Y:S02]  /*3ab0*/  @!P0 SYNCS.PHASECHK.TRANS64 P0, [R0+URZ+0x108], R2 ;  /* 0x00010802000085a7 */ /* 0x000ea400080010ff */
[----:B--2---:R-:W-:Y:S05]  /*3ac0*/  @P0 EXIT ;  /* 0x000000000000094d */ /* 0x004fea0003800000 */
[----:B------:R-:W-:Y:S05]  /*3ad0*/  BRA `(.L_x_50) ;  /* 0xfffffffc00e87947 */ /* 0x000fea000383ffff */
.L_x_46:
[----:B------:R-:W-:-:S09]  /*3ae0*/  UISETP.NE.AND UP0, UPT, UR15, URZ, UPT ;  /* 0x000000ff0f00728c */ /* 0x000fd2000bf05270 */
[----:B------:R-:W-:Y:S05]  /*3af0*/  BRA.U UP0, `(.L_x_51) ;  /* 0x0000000d00847547 */ /* 0x000fea000b800000 */
[----:B------:R-:W2:Y:S01]  /*3b00*/  S2UR UR7, SR_CgaCtaId ;  /* 0x00000000000779c3 */ /* 0x000ea20000008800 */
[----:B------:R-:W-:Y:S01]  /*3b10*/  UMOV UR4, 0x40 ;  /* 0x0000004000047882 */ /* 0x000fe20000000000 */
[----:B------:R-:W-:Y:S01]  /*3b20*/  NOP ;  /* 0x0000000000007918 */ /* 0x000fe20000000000 */
[----:B------:R-:W-:Y:S01]  /*3b30*/  UMOV UR6, 0x400 ;  /* 0x0000040000067882 */ /* 0x000fe20000000000 */
[----:B--2---:R-:W-:Y:S02]  /*3b40*/  ULEA UR5, UR7, UR4, 0x18 ;  /* 0x0000000407057291 */ /* 0x004fe4000f8ec0ff */
[----:B------:R-:W-:-:S07]  /*3b50*/  ULEA UR6, UR7, UR6, 0x18 ;  /* 0x0000000607067291 */ /* 0x000fce000f8ec0ff */
[----:B------:R-:W2:Y:S02]  /*3b60*/  LDS.U8 R0, [UR5+0x1c] ;  /* 0x00001c05ff007984 */ /* 0x000ea40008000000 */
[----:B--2---:R-:W-:-:S13]  /*3b70*/  ISETP.NE.AND P0, PT, R0, RZ, PT ;  /* 0x000000ff0000720c */ /* 0x004fda0003f05270 */
[----:B------:R-:W-:Y:S05]  /*3b80*/  @P0 BRA `(.L_x_52) ;  /* 0x0000000000580947 */ /* 0x000fea0003800000 */
[----:B------:R-:W-:-:S13]  /*3b90*/  ELECT P0, URZ, PT ;  /* 0x0000000000ff782f */ /* 0x000fda0003800000 */
[----:B------:R-:W-:Y:S05]  /*3ba0*/  @!P0 BRA `(.L_x_53) ;  /* 0x0000000000608947 */ /* 0x000fea0003800000 */
[----:B------:R-:W-:Y:S01]  /*3bb0*/  UMOV UR4, 0x10 ;  /* 0x0000001000047882 */ /* 0x000fe20000000000 */
[----:B------:R-:W-:Y:S01]  /*3bc0*/  HFMA2 R0, -RZ, RZ, 0, 5.9604644775390625e-08 ;  /* 0x00000001ff007431 */ /* 0x000fe200000001ff */
[----:B------:R-:W-:-:S03]  /*3bd0*/  MOV R2, 0xffff ;  /* 0x0000ffff00027802 */ /* 0x000fc60000000f00 */
[----:B------:R-:W-:Y:S04]  /*3be0*/  DEPBAR.LE SB2, 0x36 ;  /* 0x0000ad800000791a */ /* 0x000fe80000000000 */
[----:B------:R-:W2:Y:S02]  /*3bf0*/  UTCATOMSWS.FIND_AND_SET.ALIGN UP0, UR4, UR4 ;  /* 0x00000004000475e3 */ /* 0x000ea40008000800 */
[----:B--2---:R-:W-:Y:S01]  /*3c00*/  MOV R3, UR4 ;  /* 0x0000000400037c02 */ /* 0x004fe20008000f00 */
[----:B------:R-:W-:Y:S06]  /*3c10*/  BRA.U UP0, `(.L_x_54) ;  /* 0x0000000100187547 */ /* 0x000fec000b800000 */
.L_x_55:
[----:B------:R-:W-:Y:S05]  /*3c20*/  NANOSLEEP 0x64 ;  /* 0x000000640000795d */ /* 0x000fea0003800000 */
[----:B------:R-:W-:-:S05]  /*3c30*/  UMOV UR4, 0x10 ;  /* 0x0000001000047882 */ /* 0x000fca0000000000 */
[----:B------:R-:W-:Y:S04]  /*3c40*/  DEPBAR.LE SB2, 0x36 ;  /* 0x0000ad800000791a */ /* 0x000fe80000000000 */
[----:B------:R-:W2:Y:S02]  /*3c50*/  UTCATOMSWS.FIND_AND_SET.ALIGN UP0, UR4, UR4 ;  /* 0x00000004000475e3 */ /* 0x000ea40008000800 */
[----:B--2---:R-:W-:Y:S01]  /*3c60*/  MOV R3, UR4 ;  /* 0x0000000400037c02 */ /* 0x004fe20008000f00 */
[----:B------:R-:W-:Y:S05]  /*3c70*/  BRA.U !UP0, `(.L_x_55) ;  /* 0xfffffffd08e87547 */ /* 0x000fea000b83ffff */
.L_x_54:
[-C--:B------:R-:W-:Y:S02]  /*3c80*/  SHF.L.U32 R2, R2, R3.reuse, RZ ;  /* 0x0000000302027219 */ /* 0x080fe400000006ff */
[----:B------:R-:W-:Y:S01]  /*3c90*/  SHF.L.U32 R0, R0, R3, RZ ;  /* 0x0000000300007219 */ /* 0x000fe200000006ff */
[----:B------:R-:W-:Y:S02]  /*3ca0*/  IMAD.SHL.U32 R3, R3, 0x20, RZ ;  /* 0x0000002003037824 */ /* 0x000fe400078e00ff */
[----:B------:R2:W-:Y:S04]  /*3cb0*/  ATOMS.OR RZ, [UR5+0x14], R2 ;  /* 0x00001402ffff798c */ /* 0x0005e8000b000005 */
[----:B------:R2:W-:Y:S04]  /*3cc0*/  ATOMS.OR RZ, [UR5+0x18], R0 ;  /* 0x00001800ffff798c */ /* 0x0005e8000b000005 */
[----:B------:R2:W-:Y:S01]  /*3cd0*/  STS [UR6+0x150], R3 ;  /* 0x00015003ff007988 */ /* 0x0005e20008000806 */
[----:B------:R-:W-:Y:S05]  /*3ce0*/  BRA `(.L_x_53) ;  /* 0x0000000000107947 */ /* 0x000fea0003800000 */
.L_x_52:
[----:B------:R-:W-:Y:S02]  /*3cf0*/  MOV R0, 0xffffffff ;  /* 0xffffffff00007802 */ /* 0x000fe40000000f00 */
[----:B------:R-:W-:-:S03]  /*3d00*/  MOV R2, 0x3d30 ;  /* 0x00003d3000027802 */ /* 0x000fc60000000f00 */
[----:B------:R2:W-:Y:S04]  /*3d10*/  STS [UR6+0x150], R0 ;  /* 0x00015000ff007988 */ /* 0x0005e80008000806 */
[----:B-12--5:R-:W-:Y:S05]  /*3d20*/  CALL.REL.NOINC `($__internal_1_$__cuda_sm10x_tcgen05_guardrail_trap_phase_invalid_during_alloc) ;  /* 0x0000005c00687944 */ /* 0x026fea0003c00000 */
.L_x_53:
[----:B------:R-:W-:Y:S05]  /*3d30*/  WARPSYNC.ALL ;  /* 0x0000000000007948 */ /* 0x000fea0003800000 */
[----:B------:R-:W3:Y:S01]  /*3d40*/  S2UR UR4, SR_CgaCtaId ;  /* 0x00000000000479c3 */ /* 0x000ee20000008800 */
[----:B------:R-:W-:Y:S01]  /*3d50*/  UMOV UR21, 0x400 ;  /* 0x0000040000157882 */ /* 0x000fe20000000000 */
[----:B------:R-:W-:-:S06]  /*3d60*/  NOP ;  /* 0x0000000000007918 */ /* 0x000fcc0000000000 */
[----:B------:R-:W-:Y:S06]  /*3d70*/  BAR.ARV 0x6, 0xa0 ;  /* 0x0182800000007b1d */ /* 0x000fec0000002000 */
[----:B------:R-:W4:Y:S01]  /*3d80*/  LDCU UR5, c[0x0][0x394] ;  /* 0x00007280ff0577ac */ /* 0x000f220008000800 */
[----:B------:R-:W-:Y:S01]  /*3d90*/  IMAD.MOV.U32 R8, RZ, RZ, 0x1 ;  /* 0x00000001ff087424 */ /* 0x000fe200078e00ff */
[----:B------:R-:W1:Y:S01]  /*3da0*/  LDCU UR7, c[0x0][0x394] ;  /* 0x00007280ff0777ac */ /* 0x000e620008000800 */
[----:B------:R-:W-:Y:S01]  /*3db0*/  UMOV UR24, URZ ;  /* 0x000000ff00187c82 */ /* 0x000fe20008000000 */
[----:B------:R-:W-:Y:S01]  /*3dc0*/  UMOV UR18, URZ ;  /* 0x000000ff00127c82 */ /* 0x000fe20008000000 */
[----:B---3--:R-:W-:Y:S01]  /*3dd0*/  ULEA UR21, UR4, UR21, 0x18 ;  /* 0x0000001504157291 */ /* 0x008fe2000f8ec0ff */
[----:B------:R-:W-:Y:S01]  /*3de0*/  UMOV UR32, 0x0 ;  /* 0x0000000000207882 */ /* 0x000fe20000000000 */
[----:B------:R-:W-:-:S02]  /*3df0*/  UMOV UR33, 0x4118910 ;  /* 0x0411891000217882 */ /* 0x000fc40000000000 */
[----:B------:R-:W-:Y:S02]  /*3e00*/  UIADD3 UR4, UPT, UPT, UR21, 0x6800, URZ ;  /* 0x0000680015047890 */ /* 0x000fe4000fffe0ff */
[----:B------:R-:W-:Y:S02]  /*3e10*/  UIADD3 UR6, UPT, UPT, UR21, 0x1e800, URZ ;  /* 0x0001e80015067890 */ /* 0x000fe4000fffe0ff */
[----:B----4-:R-:W-:Y:S01]  /*3e20*/  UIADD3 UR5, UPT, UPT, UR5, 0x1f, URZ ;  /* 0x0000001f05057890 */ /* 0x010fe2000fffe0ff */
[----:B------:R-:W2:Y:S01]  /*3e30*/  LDS R9, [UR21+0x150] ;  /* 0x00015015ff097984 */ /* 0x000ea20008000800 */
[----:B------:R-:W-:Y:S02]  /*3e40*/  USHF.R.U32.HI UR22, URZ, 0x4, UR4 ;  /* 0x00000004ff167899 */ /* 0x000fe40008011604 */
[----:B------:R-:W-:Y:S02]  /*3e50*/  USHF.R.S32.HI UR34, URZ, 0x1f, UR5 ;  /* 0x0000001fff227899 */ /* 0x000fe40008011405 */
[----:B------:R-:W-:-:S02]  /*3e60*/  USHF.R.U32.HI UR4, URZ, 0x4, UR6 ;  /* 0x00000004ff047899 */ /* 0x000fc40008011606 */
[----:B------:R-:W-:Y:S02]  /*3e70*/  ULEA.HI UR34, UR34, UR5, URZ, 0x5 ;  /* 0x0000000522227291 */ /* 0x000fe4000f8f28ff */
[----:B------:R-:W-:Y:S02]  /*3e80*/  UIADD3 UR35, UPT, UPT, UR21, 0x108, URZ ;  /* 0x0000010815237890 */ /* 0x000fe4000fffe0ff */
[----:B------:R-:W-:Y:S02]  /*3e90*/  USHF.R.S32.HI UR34, URZ, 0x5, UR34 ;  /* 0x00000005ff227899 */ /* 0x000fe40008011422 */
[----:B------:R-:W-:Y:S02]  /*3ea0*/  ULOP3.LUT UR22, UR22, 0x3fff, URZ, 0xc0, !UPT ;  /* 0x00003fff16167892 */ /* 0x000fe4000f8ec0ff */
[----:B------:R-:W-:Y:S02]  /*3eb0*/  UISETP.LT.AND UP0, UPT, UR34, 0x1, UPT ;  /* 0x000000012200788c */ /* 0x000fe4000bf01270 */
[----:B------:R-:W-:-:S02]  /*3ec0*/  ULOP3.LUT UR4, UR4, 0x3fff, URZ, 0xc0, !UPT ;  /* 0x00003fff04047892 */ /* 0x000fc4000f8ec0ff */
[----:B------:R-:W-:Y:S02]  /*3ed0*/  USEL UR36, UR34, 0x1, !UP0 ;  /* 0x0000000122247887 */ /* 0x000fe4000c000000 */
[----:B------:R-:W-:Y:S02]  /*3ee0*/  UPRMT UR35, URZ, 0x654, UR35 ;  /* 0x00000654ff237896 */ /* 0x000fe40008000023 */
[----:B------:R-:W-:Y:S02]  /*3ef0*/  ULOP3.LUT UR22, UR22, 0x1000000, URZ, 0xfc, !UPT ;  /* 0x0100000016167892 */ /* 0x000fe4000f8efcff */
[----:B------:R-:W-:Y:S02]  /*3f00*/  ULOP3.LUT UR23, UR4, 0x1000000, URZ, 0xfc, !UPT ;  /* 0x0100000004177892 */ /* 0x000fe4000f8efcff */
[----:B------:R-:W-:Y:S02]  /*3f10*/  UIADD3 UR36, UPT, UPT, -UR36, URZ, URZ ;  /* 0x000000ff24247290 */ /* 0x000fe4000fffe1ff */
[----:B-1----:R-:W-:Y:S01]  /*3f20*/  UISETP.GE.AND UP4, UPT, UR7, 0x1, UPT ;  /* 0x000000010700788c */ /* 0x002fe2000bf86270 */
[----:B------:R-:W-:Y:S01]  /*3f30*/  UMOV UR30, 0x0 ;  /* 0x00000000001e7882 */ /* 0x000fe20000000000 */
[----:B------:R-:W-:Y:S01]  /*3f40*/  UMOV UR31, 0x4118910 ;  /* 0x04118910001f7882 */ /* 0x000fe20000000000 */
[----:B------:R-:W-:Y:S01]  /*3f50*/  UMOV UR28, 0x0 ;  /* 0x00000000001c7882 */ /* 0x000fe20000000000 */
[----:B------:R-:W-:Y:S01]  /*3f60*/  UMOV UR29, 0x4118910 ;  /* 0x04118910001d7882 */ /* 0x000fe20000000000 */
[----:B------:R-:W-:Y:S01]  /*3f70*/  UMOV UR26, 0x0 ;  /* 0x00000000001a7882 */ /* 0x000fe20000000000 */
[----:B------:R-:W-:Y:S01]  /*3f80*/  UMOV UR27, 0x4118910 ;  /* 0x04118910001b7882 */ /* 0x000fe20000000000 */
[C---:B--2---:R-:W-:Y:S01]  /*3f90*/  VIADD R3, R9.reuse, 0x40 ;  /* 0x0000004009037836 */ /* 0x044fe20000000000 */
[----:B------:R-:W-:-:S04]  /*3fa0*/  LOP3.LUT R2, R9, 0xffff, RZ, 0xc0, !PT ;  /* 0x0000ffff09027812 */ /* 0x000fc800078ec0ff */
[----:B------:R-:W-:-:S05]  /*3fb0*/  LOP3.LUT R3, R3, 0xffff, RZ, 0xc0, !PT ;  /* 0x0000ffff03037812 */ /* 0x000fca00078ec0ff */
[----:B------:R1:W-:Y:S02]  /*3fc0*/  STL.64 [R1], R2 ;  /* 0x0000000201007387 */ /* 0x0003e40000100a00 */
[----:B-1----:R-:W-:-:S07]  /*3fd0*/  CS2R R2, SRZ ;  /* 0x0000000000027805 */ /* 0x002fce000001ff00 */
.L_x_62:
[----:B-1----:R-:W-:-:S04]  /*3fe0*/  SHF.L.U32 R4, R3, 0x1f, RZ ;  /* 0x0000001f03047819 */ /* 0x002fc800000006ff */
[----:B------:R-:W1:Y:S02]  /*3ff0*/  SYNCS.PHASECHK.TRANS64.TRYWAIT P0, [UR21+0x100], R4 ;  /* 0x00010004ff0075a7 */ /* 0x000e640008001115 */
[----:B-12-4-:R-:W-:Y:S05]  /*4000*/  @!P0 BRA `(.L_x_56) ;  /* 0x00000054004c8947 */ /* 0x016fea0003800000 */
.L_x_147:
[----:B-1----:R-:W1:Y:S01]  /*4010*/  LDS.128 R4, [UR21+0x140] ;  /* 0x00014015ff047984 */ /* 0x002e620008000c00 */
[----:B------:R-:W-:Y:S01]  /*4020*/  ULEA UR25, UR24, UR21, 0x3 ;  /* 0x0000001518197291 */ /* 0x000fe2000f8e18ff */
[----:B------:R-:W-:Y:S01]  /*4030*/  SHF.L.U32 R0, R8, 0x1f, RZ ;  /* 0x0000001f08007819 */ /* 0x000fe200000006ff */
[----:B------:R-:W-:Y:S01]  /*4040*/  @!PT LDS RZ, [RZ] ;  /* 0x00000000fffff984 */ /* 0x000fe20000000800 */
[----:B------:R-:W-:Y:S01]  /*4050*/  @!PT LDS RZ, [RZ] ;  /* 0x00000000fffff984 */ /* 0x000fe20000000800 */
[----:B------:R-:W-:Y:S01]  /*4060*/  @!PT LDS RZ, [RZ] ;  /* 0x00000000fffff984 */ /* 0x000fe20000000800 */
[----:B------:R-:W-:Y:S01]  /*4070*/  @!PT LDS RZ, [RZ] ;  /* 0x00000000fffff984 */ /* 0x000fe20000000800 */
[----:B------:R2:W-:Y:S06]  /*4080*/  MEMBAR.ALL.CTA ;  /* 0x0000000000007992 */ /* 0x0005ec0000008000 */
[----:B--2---:R-:W2:Y:S02]  /*4090*/  FENCE.VIEW.ASYNC.S ;  /* 0x00000000000073c6 */ /* 0x004ea40000000000 */
[----:B--2---:R-:W-:Y:S01]  /*40a0*/  SYNCS.ARRIVE.TRANS64.RED.A1T0 RZ, [UR35], RZ ;  /* 0x000000ffffff79a7 */ /* 0x004fe20008100423 */
[----:B------:R-:W2:Y:S01]  /*40b0*/  SYNCS.PHASECHK.TRANS64.TRYWAIT P0, [UR25+0x120], R0 ;  /* 0x00012000ff0075a7 */ /* 0x000ea20008001119 */
[----:B-1----:R-:W-:Y:S01]  /*40c0*/  LOP3.LUT P3, RZ, R6, 0x1, RZ, 0xc0, !PT ;  /* 0x0000000106ff7812 */ /* 0x002fe2000786c0ff */
[----:B--2---:R-:W-:-:S12]  /*40d0*/  @!P0 BRA `(.L_x_57) ;  /* 0x0000005400308947 */ /* 0x004fd80003800000 */
.L_x_149:
[----:B------:R-:W-:Y:S05]  /*40e0*/  BRA.U !UP4, `(.L_x_58) ;  /* 0x000000010cf87547 */ /* 0x000fea000b800000 */
[----:B-1----:R-:W-:Y:S01]  /*40f0*/  IMAD.U32 R0, RZ, RZ, UR24 ;  /* 0x00000018ff007e24 */ /* 0x002fe2000f8e00ff */
[----:B------:R-:W-:-:S04]  /*4100*/  ULEA UR4, UR18, UR21, 0x3 ;  /* 0x0000001512047291 */ /* 0x000fc8000f8e18ff */
[----:B------:R-:W-:-:S05]  /*4110*/  LEA R0, R0, R1, 0x2 ;  /* 0x0000000100007211 */ /* 0x000fca00078e10ff */
[----:B------:R1:W5:Y:S01]  /*4120*/  LDL R4, [R0] ;  /* 0x0000000000047983 */ /* 0x0003620000100800 */
[----:B------:R-:W-:Y:S01]  /*4130*/  UPLOP3.LUT UP2, UPT, UPT, UPT, UPT, 0x40, 0x4 ;  /* 0x000000000004789c */ /* 0x000fe20003f4e870 */
[----:B------:R-:W-:Y:S01]  /*4140*/  UMOV UR20, UR36 ;  /* 0x0000002400147c82 */ /* 0x000fe20008000000 */
[----:B------:R-:W-:Y:S01]  /*4150*/  UMOV UR19, UR34 ;  /* 0x0000002200137c82 */ /* 0x000fe20008000000 */
[----:B------:R-:W-:Y:S01]  /*4160*/  UMOV UR5, UR18 ;  /* 0x0000001200057c82 */ /* 0x000fe20008000000 */
[----:B-1----:R-:W-:-:S04]  /*4170*/  SHF.L.U32 R0, R2, 0x1f, RZ ;  /* 0x0000001f02007819 */ /* 0x002fc800000006ff */
[----:B------:R1:W2:Y:S03]  /*4180*/  SYNCS.PHASECHK.TRANS64.TRYWAIT P2, [UR4], R0 ;  /* 0x00000000ff0075a7 */ /* 0x0002a60008041104 */
.L_x_61:
[----:B------:R-:W-:Y:S02]  /*4190*/  UIADD3 UR20, UPT, UPT, UR20, 0x1, URZ ;  /* 0x0000000114147890 */ /* 0x000fe4000fffe0ff */
[----:B------:R-:W-:Y:S02]  /*41a0*/  ULEA UR17, UR5, UR21, 0x3 ;  /* 0x0000001505117291 */ /* 0x000fe4000f8e18ff */
[----:B------:R-:W-:Y:S01]  /*41b0*/  UISETP.NE.AND UP3, UPT, UR20, URZ, UPT ;  /* 0x000000ff1400728c */ /* 0x000fe2000bf65270 */
[----:B--234-:R-:W-:Y:S10]  /*41c0*/  @P2 BRA `(.L_x_59) ;  /* 0x00000000000c2947 */ /* 0x01cff40003800000 */
[----:B------:R-:W-:Y:S04]  /*41d0*/  SHF.L.U32 R5, R2, 0x1f, RZ ;  /* 0x0000001f02057819 */ /* 0x000fe800000006ff */
[----:B------:R-:W2:Y:S02]  /*41e0*/  SYNCS.PHASECHK.TRANS64.TRYWAIT P0, [UR17], R5 ;  /* 0x00000005ff0075a7 */ /* 0x000ea40008001111 */
[----:B--2---:R-:W-:Y:S05]  /*41f0*/  @!P0 BRA `(.L_x_60) ;  /* 0x0000005400008947 */ /* 0x004fea0003800000 */
.L_x_59:
[----:B------:R-:W-:Y:S01]  /*4200*/  UISETP.NE.AND UP0, UPT, UR19, 0x1, UPT ;  /* 0x000000011300788c */ /* 0x000fe2000bf05270 */
[----:B------:R-:W-:Y:S01]  /*4210*/  PLOP3.LUT P2, PT, PT, PT, PT, 0x80, 0x8 ;  /* 0x000000000008781c */ /* 0x000fe20003f4f070 */
[----:B------:R-:W-:Y:S01]  /*4220*/  UIADD3 UR4, UPT, UPT, UR5, 0x1, URZ ;  /* 0x0000000105047890 */ /* 0x000fe2000fffe0ff */
[----:B------:R-:W-:Y:S11]  /*4230*/  ELECT P1, URZ, PT ;  /* 0x0000000000ff782f */ /* 0x000ff60003820000 */
[----:B------:R-:W-:Y:S02]  /*4240*/  @!UPT UIADD3 URZ, UPT, UPT, URZ, URZ, URZ ;  /* 0x000000fffffff290 */ /* 0x000fe4000fffe0ff */
[----:B-----5:R-:W-:Y:S01]  /*4250*/  @P1 R2UR.BROADCAST UR8, R4 ;  /* 0x00000000040812ca */ /* 0x020fe200008e0000 */
[----:B------:R-:W-:Y:S01]  /*4260*/  UISETP.NE.AND UP1, UPT, UR4, 0xc, UPT ;  /* 0x0000000c0400788c */ /* 0x000fe2000bf25270 */
[----:B------:R-:W-:Y:S01]  /*4270*/  PLOP3.LUT P0, PT, PT, PT, UP0, 0x80, 0x8 ;  /* 0x000000000008781c */ /* 0x000fe20003f0f008 */
[----:B------:R-:W-:Y:S02]  /*4280*/  ULEA UR10, UR5, UR23, 0x9 ;  /* 0x00000017050a7291 */ /* 0x000fe4000f8e48ff */
[----:B------:R-:W-:Y:S02]  /*4290*/  USEL UR6, URZ, 0x1, UP1 ;  /* 0x00000001ff067887 */ /* 0x000fe40008800000 */
[----:B------:R-:W-:Y:S02]  /*42a0*/  USEL UR18, UR4, URZ, UP1 ;  /* 0x000000ff04127287 */ /* 0x000fe40008800000 */
[----:B------:R-:W-:Y:S02]  /*42b0*/  ULEA UR14, UR5, UR22, 0x9 ;  /* 0x00000016050e7291 */ /* 0x000fe4000f8e48ff */
[----:B------:R-:W-:Y:S01]  /*42c0*/  @UP0 ULEA UR4, UR18, UR21, 0x3 ;  /* 0x0000001512040291 */ /* 0x000fe2000f8e18ff */
[----:B------:R-:W-:Y:S01]  /*42d0*/  LOP3.LUT R2, R2, UR6, RZ, 0x3c, !PT ;  /* 0x0000000602027c12 */ /* 0x000fe2000f8e3cff */
[----:B------:R-:W-:Y:S02]  /*42e0*/  UIADD3 UR6, UPT, UPT, UR10, 0x40, URZ ;  /* 0x000000400a067890 */ /* 0x000fe4000fffe0ff */
[----:B------:R-:W-:Y:S01]  /*42f0*/  UIADD3 UR12, UPT, UPT, UR10, 0x80, URZ ;  /* 0x000000800a0c7890 */ /* 0x000fe2000fffe0ff */
[----:B-1----:R-:W-:Y:S01]  /*4300*/  @P0 SHF.L.U32 R0, R2, 0x1f, RZ ;  /* 0x0000001f02000819 */ /* 0x002fe200000006ff */
[----:B------:R-:W-:Y:S01]  /*4310*/  UIADD3 UR19, UPT, UPT, UR19, -0x1, URZ ;  /* 0xffffffff13137890 */ /* 0x000fe2000fffe0ff */
[----:B------:R-:W-:Y:S02]  /*4320*/  UMOV UR11, 0x20004020 ;  /* 0x20004020000b7882 */ /* 0x000fe40000000000 */
[----:B------:R3:W4:Y:S01]  /*4330*/  @P0 SYNCS.PHASECHK.TRANS64.TRYWAIT P2, [UR4], R0 ;  /* 0x00000000ff0005a7 */ /* 0x0007220008041104 */
[----:B------:R-:W-:Y:S11]  /*4340*/  ELECT P0, URZ, PT ;  /* 0x0000000000ff782f */ /* 0x000ff60003800000 */
[----:B------:R-:W-:Y:S02]  /*4350*/  @!UPT UIADD3 URZ, UPT, UPT, URZ, URZ, URZ ;  /* 0x000000fffffff290 */ /* 0x000fe4000fffe0ff */
[C---:B------:R-:W-:Y:S01]  /*4360*/  @P0 R2UR.BROADCAST UR16, R4.reuse ;  /* 0x00000000041002ca */ /* 0x040fe200008e0000 */
[----:B------:R-:W-:Y:S01]  /*4370*/  UIADD3 UR4, UPT, UPT, UR14, 0x40, URZ ;  /* 0x000000400e047890 */ /* 0x000fe2000fffe0ff */
[----:B------:R-:W-:Y:S01]  /*4380*/  ELECT P0, URZ, PT ;  /* 0x0000000000ff782f */ /* 0x000fe20003800000 */
[----:B------:R-:W-:Y:S01]  /*4390*/  UMOV UR15, 0x20004020 ;  /* 0x20004020000f7882 */ /* 0x000fe20000000000 */
[----:B------:R-:W-:Y:S01]  /*43a0*/  UMOV UR7, 0x20004020 ;  /* 0x2000402000077882 */ /* 0x000fe20000000000 */
[----:B------:R1:W-:Y:S01]  /*43b0*/  UTCHMMA gdesc[UR14], gdesc[UR10], tmem[UR8], tmem[UR32], idesc[UR33], UP2 ;  /* 0x00ff200a0e0075ea */ /* 0x0003e20009000008 */
[----:B------:R-:W-:Y:S01]  /*43c0*/  UPLOP3.LUT UP2, UPT, UPT, UPT, UPT, 0x80, 0x8 ;  /* 0x000000000008789c */ /* 0x000fe20003f4f070 */
[----:B------:R-:W-:Y:S01]  /*43d0*/  UMOV UR5, 0x20004020 ;  /* 0x2000402000057882 */ /* 0x000fe20000000000 */
[----:B------:R-:W-:Y:S01]  /*43e0*/  UMOV UR13, 0x20004020 ;  /* 0x20004020000d7882 */ /* 0x000fe20000000000 */
[----:B------:R-:W-:Y:S04]  /*43f0*/  UMOV UR9, 0x20004020 ;  /* 0x2000402000097882 */ /* 0x000fe80000000000 */
[----:B------:R2:W-:Y:S01]  /*4400*/  UTCHMMA gdesc[UR4], gdesc[UR6], tmem[UR16], tmem[UR30], idesc[UR31], UPT ;  /* 0x00ff1e06040075ea */ /* 0x0005e2000b800010 */
[----:B-1----:R-:W-:Y:S01]  /*4410*/  UIADD3 UR8, UPT, UPT, UR14, 0x80, URZ ;  /* 0x000000800e087890 */ /* 0x002fe2000fffe0ff */
[C---:B------:R-:W-:Y:S02]  /*4420*/  @P0 R2UR.BROADCAST UR15, R4.reuse ;  /* 0x00000000040f02ca */ /* 0x040fe400008e0000 */
[----:B------:R-:W-:Y:S01]  /*4430*/  ELECT P0, URZ, PT ;  /* 0x0000000000ff782f */ /* 0x000fe20003800000 */
[----:B------:R-:W-:Y:S02]  /*4440*/  UIADD3 UR10, UPT, UPT, UR10, 0xc0, URZ ;  /* 0x000000c00a0a7890 */ /* 0x000fe4000fffe0ff */
[----:B--2---:R-:W-:Y:S10]  /*4450*/  UIADD3 UR6, UPT, UPT, UR14, 0xc0, URZ ;  /* 0x000000c00e067890 */ /* 0x004ff4000fffe0ff */
[----:B------:R-:W-:Y:S01]  /*4460*/  @P0 R2UR.BROADCAST UR14, R4 ;  /* 0x00000000040e02ca */ /* 0x000fe200008e0000 */
[----:B------:R-:W-:Y:S01]  /*4470*/  UIADD3 UR4, UPT, UPT, UR17, 0x60, URZ ;  /* 0x0000006011047890 */ /* 0x000fe2000fffe0ff */
[----:B------:R-:W-:Y:S01]  /*4480*/  UMOV UR5, UR18 ;  /* 0x0000001200057c82 */ /* 0x000fe20008000000 */
[----:B------:R3:W-:Y:S10]  /*4490*/  UTCHMMA gdesc[UR8], gdesc[UR12], tmem[UR15], tmem[UR28], idesc[UR29], UPT ;  /* 0x00ff1c0c080075ea */ /* 0x0007f4000b80000f */
[----:B------:R3:W-:Y:S01]  /*44a0*/  UTCHMMA gdesc[UR6], gdesc[UR10], tmem[UR14], tmem[UR26], idesc[UR27], UPT ;  /* 0x00ff1a0a060075ea */ /* 0x0007e2000b80000e */
[----:B------:R3:W-:Y:S01]  /*44b0*/  UTCBAR [UR4], URZ ;  /* 0x000000ff040073e9 */ /* 0x0007e200080000ff */
[----:B------:R-:W-:Y:S05]  /*44c0*/  BRA.U UP3, `(.L_x_61) ;  /* 0xfffffffd03307547 */ /* 0x000fea000b83ffff */
.L_x_58:
[----:B---3--:R-:W-:Y:S01]  /*44d0*/  UIADD3 UR4, UPT, UPT, UR24, 0x1, URZ ;  /* 0x0000000118047890 */ /* 0x008fe2000fffe0ff */
[----:B------:R-:W-:Y:S01]  /*44e0*/  LOP3.LUT R3, R3, 0x1, RZ, 0x3c, !PT ;  /* 0x0000000103037812 */ /* 0x000fe200078e3cff */
[----:B------:R-:W-:Y:S02]  /*44f0*/  UIADD3 UR5, UPT, UPT, UR25, 0x110, URZ ;  /* 0x0000011019057890 */ /* 0x000fe4000fffe0ff */
[----:B------:R-:W-:-:S04]  /*4500*/  UISETP.NE.AND UP0, UPT, UR4, 0x2, UPT ;  /* 0x000000020400788c */ /* 0x000fc8000bf05270 */
[----:B------:R-:W-:Y:S02]  /*4510*/  USEL UR6, URZ, 0x1, UP0 ;  /* 0x00000001ff067887 */ /* 0x000fe40008000000 */
[----:B------:R-:W-:Y:S01]  /*4520*/  USEL UR24, UR4, URZ, UP0 ;  /* 0x000000ff04187287 */ /* 0x000fe20008000000 */
[----:B------:R2:W-:Y:S03]  /*4530*/  UTCBAR [UR5], URZ ;  /* 0x000000ff050073e9 */ /* 0x0005e600080000ff */
[----:B------:R-:W-:Y:S01]  /*4540*/  LOP3.LUT R8, R8, UR6, RZ, 0x3c, !PT ;  /* 0x0000000608087c12 */ /* 0x000fe2000f8e3cff */
[----:B------:R-:W-:Y:S07]  /*4550*/  @P3 BRA `(.L_x_62) ;  /* 0xfffffff800a03947 */ /* 0x000fee000383ffff */
[----:B------:R-:W3:Y:S01]  /*4560*/  S2UR UR6, SR_CgaCtaId ;  /* 0x00000000000679c3 */ /* 0x000ee20000008800 */
[----:B------:R-:W-:Y:S01]  /*4570*/  ELECT P0, URZ, PT ;  /* 0x0000000000ff782f */ /* 0x000fe20003800000 */
[----:B-1----:R-:W-:Y:S01]  /*4580*/  IMAD.MOV.U32 R0, RZ, RZ, 0x1 ;  /* 0x00000001ff007424 */ /* 0x002fe200078e00ff */
[----:B------:R-:W-:Y:S01]  /*4590*/  UIADD3 UR21, UPT, UPT, UR21, 0x120, URZ ;  /* 0x0000012015157890 */ /* 0x000fe2000fffe0ff */
[----:B------:R-:W-:Y:S01]  /*45a0*/  SHF.L.U32 R2, R8, 0x1f, RZ ;  /* 0x0000001f08027819 */ /* 0x000fe200000006ff */
[----:B------:R-:W-:-:S03]  /*45b0*/  UMOV UR4, 0x40 ;  /* 0x0000004000047882 */ /* 0x000fc60000000000 */
[----:B------:R-:W-:Y:S01]  /*45c0*/  UVIRTCOUNT.DEALLOC.SMPOOL 0x80 ;  /* 0x000000800000784c */ /* 0x000fe20000000000 */
[----:B---3--:R-:W-:Y:S02]  /*45d0*/  ULEA UR6, UR6, UR4, 0x18 ;  /* 0x0000000406067291 */ /* 0x008fe4000f8ec0ff */
[----:B------:R-:W-:-:S07]  /*45e0*/  ULEA UR4, UR24, UR21, 0x3 ;  /* 0x0000001518047291 */ /* 0x000fce000f8e18ff */
[----:B------:R1:W-:Y:S02]  /*45f0*/  @P0 STS.U8 [UR6+0x1c], R0 ;  /* 0x00001c00ff000988 */ /* 0x0003e40008000006 */
[----:B------:R-:W3:Y:S02]  /*4600*/  SYNCS.PHASECHK.TRANS64.TRYWAIT P0, [UR4], R2 ;  /* 0x00000002ff0075a7 */ /* 0x000ee40008001104 */
[----:B-1-3--:R-:W-:Y:S05]  /*4610*/  @!P0 BRA `(.L_x_63) ;  /* 0x0000005000108947 */ /* 0x00afea0003800000 */
.L_x_152:
[----:B------:R-:W-:-:S04]  /*4620*/  UIADD3 UR4, UPT, UPT, UR24, 0x1, URZ ;  /* 0x0000000118047890 */ /* 0x000fc8000fffe0ff */
[----:B------:R-:W-:-:S04]  /*4630*/  UISETP.NE.AND UP0, UPT, UR4, 0x2, UPT ;  /* 0x000000020400788c */ /* 0x000fc8000bf05270 */
[----:B--2---:R-:W-:Y:S02]  /*4640*/  USEL UR5, URZ, 0x1, UP0 ;  /* 0x00000001ff057887 */ /* 0x004fe40008000000 */
[----:B------:R-:W-:-:S04]  /*4650*/  USEL UR4, UR4, URZ, UP0 ;  /* 0x000000ff04047287 */ /* 0x000fc80008000000 */
[----:B------:R-:W-:Y:S01]  /*4660*/  ULEA UR4, UR4, UR21, 0x3 ;  /* 0x0000001504047291 */ /* 0x000fe2000f8e18ff */
[----:B-1----:R-:W-:-:S04]  /*4670*/  LOP3.LUT R2, R8, UR5, RZ, 0x3c, !PT ;  /* 0x0000000508027c12 */ /* 0x002fc8000f8e3cff */
[----:B------:R-:W-:-:S04]  /*4680*/  SHF.L.U32 R2, R2, 0x1f, RZ ;  /* 0x0000001f02027819 */ /* 0x000fc800000006ff */
[----:B------:R-:W1:Y:S02]  /*4690*/  SYNCS.PHASECHK.TRANS64.TRYWAIT P0, [UR4], R2 ;  /* 0x00000002ff0075a7 */ /* 0x000e640008001104 */
[----:B-1----:R-:W-:Y:S05]  /*46a0*/  @!P0 BRA `(.L_x_64) ;  /* 0x0000005000048947 */ /* 0x002fea0003800000 */
.L_x_154:
[----:B------:R-:W-:Y:S01]  /*46b0*/  NOP ;  /* 0x0000000000007918 */ /* 0x000fe20000000000 */
[----:B-1----:R-:W1:Y:S01]  /*46c0*/  LDS R0, [UR6+0x14] ;  /* 0x00001406ff007984 */ /* 0x002e620008000800 */
[----:B------:R-:W-:Y:S01]  /*46d0*/  LOP3.LUT R3, R9, 0xffff, RZ, 0xc0, !PT ;  /* 0x0000ffff09037812 */ /* 0x000fe200078ec0ff */
[----:B------:R-:W-:-:S03]  /*46e0*/  IMAD.MOV.U32 R2, RZ, RZ, 0xffff ;  /* 0x0000ffffff027424 */ /* 0x000fc600078e00ff */
[----:B------:R-:W-:-:S04]  /*46f0*/  SHF.R.U32.HI R3, RZ, 0x5, R3 ;  /* 0x00000005ff037819 */ /* 0x000fc80000011603 */
[----:B------:R-:W-:-:S04]  /*4700*/  SHF.L.U32 R2, R2, R3, RZ ;  /* 0x0000000302027219 */ /* 0x000fc800000006ff */
[----:B-1----:R-:W-:-:S04]  /*4710*/  LOP3.LUT R0, R0, R2, RZ, 0xc0, !PT ;  /* 0x0000000200007212 */ /* 0x002fc800078ec0ff */
[----:B------:R-:W-:Y:S01]  /*4720*/  ISETP.NE.AND P0, PT, R0, R2, PT ;  /* 0x000000020000720c */ /* 0x000fe20003f05270 */
[----:B------:R-:W-:-:S05]  /*4730*/  IMAD.MOV.U32 R0, RZ, RZ, 0x1 ;  /* 0x00000001ff007424 */ /* 0x000fca00078e00ff */
[----:B------:R-:W-:-:S07]  /*4740*/  SHF.L.U32 R0, R0, R3, RZ ;  /* 0x0000000300007219 */ /* 0x000fce00000006ff */
[----:B------:R-:W-:Y:S05]  /*4750*/  @P0 BRA `(.L_x_65) ;  /* 0x00000000005c0947 */ /* 0x000fea0003800000 */
[----:B------:R-:W1:Y:S02]  /*4760*/  LDS R3, [UR6+0x18] ;  /* 0x00001806ff037984 */ /* 0x000e640008000800 */
[----:B-1----:R-:W-:-:S04]  /*4770*/  LOP3.LUT R3, R3, R0, RZ, 0xc0, !PT ;  /* 0x0000000003037212 */ /* 0x002fc800078ec0ff */
[----:B------:R-:W-:-:S13]  /*4780*/  ISETP.NE.AND P0, PT, R3, R0, PT ;  /* 0x000000000300720c */ /* 0x000fda0003f05270 */
[----:B------:R-:W-:Y:S05]  /*4790*/  @P0 BRA `(.L_x_66) ;  /* 0x0000000000400947 */ /* 0x000fea0003800000 */
[----:B------:R-:W-:Y:S01]  /*47a0*/  R2UR UR4, R2 ;  /* 0x00000000020472ca */ /* 0x000fe200000e0000 */
[----:B------:R-:W1:Y:S01]  /*47b0*/  S2R R3, SR_LANEID ;  /* 0x0000000000037919 */ /* 0x000e620000000000 */
[----:B------:R-:W-:-:S04]  /*47c0*/  LOP3.LUT R0, RZ, R0, RZ, 0x33, !PT ;  /* 0x00000000ff007212 */ /* 0x000fc800078e33ff */
[----:B------:R-:W2:Y:S07]  /*47d0*/  REDUX UR7, R0 ;  /* 0x00000000000773c4 */ /* 0x000eae0000000000 */
[----:B------:R-:W-:-:S03]  /*47e0*/  ULOP3.LUT UR5, URZ, UR4, URZ, 0x33, !UPT ;  /* 0x00000004ff057292 */ /* 0x000fc6000f8e33ff */
[----:B------:R-:W-:Y:S02]  /*47f0*/  VOTEU.ANY UR4, UPT, PT ;  /* 0x0000000000047886 */ /* 0x000fe400038e0100 */
[----:B------:R-:W-:Y:S01]  /*4800*/  UFLO.U32 UR4, UR4 ;  /* 0x00000004000472bd */ /* 0x000fe200080e0000 */
[----:B------:R-:W-:-:S04]  /*4810*/  IMAD.U32 R2, RZ, RZ, UR5 ;  /* 0x00000005ff027e24 */ /* 0x000fc8000f8e00ff */
[----:B------:R-:W3:Y:S02]  /*4820*/  REDUX UR8, R2 ;  /* 0x00000000020873c4 */ /* 0x000ee40000000000 */
[----:B------:R1:W-:Y:S01]  /*4830*/  UTCATOMSWS.AND URZ, UR5 ;  /* 0x0000000500ff79e3 */ /* 0x0003e20008000000 */
[----:B--2---:R-:W-:Y:S01]  /*4840*/  IMAD.U32 R0, RZ, RZ, UR7 ;  /* 0x00000007ff007e24 */ /* 0x004fe2000f8e00ff */
[----:B-1----:R-:W-:Y:S01]  /*4850*/  ISETP.EQ.U32.AND P0, PT, R3, UR4, PT ;  /* 0x0000000403007c0c */ /* 0x002fe2000bf02070 */
[----:B---3--:R-:W-:-:S12]  /*4860*/  IMAD.U32 R2, RZ, RZ, UR8 ;  /* 0x00000008ff027e24 */ /* 0x008fd8000f8e00ff */
[----:B------:R1:W-:Y:S04]  /*4870*/  @P0 ATOMS.AND RZ, [UR6+0x14], R2 ;  /* 0x00001402ffff098c */ /* 0x0003e8000a800006 */
[----:B------:R1:W-:Y:S01]  /*4880*/  @P0 ATOMS.AND RZ, [UR6+0x18], R0 ;  /* 0x00001800ffff098c */ /* 0x0003e2000a800006 */
[----:B------:R-:W-:Y:S05]  /*4890*/  BRA `(.L_x_67) ;  /* 0x0000000000147947 */ /* 0x000fea0003800000 */
.L_x_66:
[----:B------:R-:W-:Y:S02]  /*48a0*/  MOV R2, 0x48c0 ;  /* 0x000048c000027802 */ /* 0x000fe40000000f00 */
[----:B----45:R-:W-:Y:S05]  /*48b0*/  CALL.REL.NOINC `($__internal_0_$__cuda_sm10x_tcgen05_guardrail_trap_col_being_dealloced_not_returned_by_alloc) ;  /* 0x0000005000787944 */ /* 0x030fea0003c00000 */
[----:B------:R-:W-:Y:S05]  /*48c0*/  BRA `(.L_x_67) ;  /* 0x0000000000087947 */ /* 0x000fea0003800000 */
.L_x_65:
[----:B------:R-:W-:Y:S02]  /*48d0*/  MOV R2, 0x48f0 ;  /* 0x000048f000027802 */ /* 0x000fe40000000f00 */
[----:B----45:R-:W-:Y:S05]  /*48e0*/  CALL.REL.NOINC `($__internal_2_$__cuda_sm10x_tcgen05_guardrail_trap_unallocated_columns_being_dealloced) ;  /* 0x0000005000847944 */ /* 0x030fea0003c00000 */
.L_x_67:
[----:B------:R-:W-:Y:S01]  /*48f0*/  NOP ;  /* 0x0000000000007918 */ /* 0x000fe20000000000 */
[----:B------:R-:W-:Y:S05]  /*4900*/  EXIT ;  /* 0x000000000000794d */ /* 0x000fea0003800000 */
.L_x_51:
[----:B------:R-:W2:Y:S01]  /*4910*/  LDCU UR5, c[0x0][0x384] ;  /* 0x00007080ff0577ac */ /* 0x000ea20008000800 */
[----:B------:R-:W-:Y:S02]  /*4920*/  UISETP.NE.OR UP0, UPT, UR15, 0x3, !UP2 ;  /* 0x000000030f00788c */ /* 0x000fe4000d705670 */
[----:B--2---:R-:W-:-:S07]  /*4930*/  UIADD3 UR5, UPT, UPT, UR5, 0x3f, URZ ;  /* 0x0000003f05057890 */ /* 0x004fce000fffe0ff */
[----:B------:R-:W-:Y:S05]  /*4940*/  BRA.U UP0, `(.L_x_68) ;  /* 0x0000001500a47547 */ /* 0x000fea000b800000 */
[----:B------:R-:W2:Y:S01]  /*4950*/  LDCU UR46, c[0x0][0x388] ;  /* 0x00007100ff2e77ac */ /* 0x000ea20008000800 */
[----:B------:R-:W3:Y:S01]  /*4960*/  S2UR UR7, SR_CgaCtaId ;  /* 0x00000000000779c3 */ /* 0x000ee20000008800 */
[----:B------:R-:W-:Y:S01]  /*4970*/  R2UR UR44, R52 ;  /* 0x00000000342c72ca */ /* 0x000fe200000e0000 */
[----:B------:R-:W-:Y:S01]  /*4980*/  IMAD.MOV.U32 R12, RZ, RZ, 0x1 ;  /* 0x00000001ff0c7424 */ /* 0x000fe200078e00ff */
[----:B------:R-:W-:Y:S01]  /*4990*/  USHF.R.S32.HI UR4, URZ, 0x1f, UR5 ;  /* 0x0000001fff047899 */ /* 0x000fe20008011405 */
[----:B------:R-:W-:Y:S01]  /*49a0*/  R2UR UR43, R53 ;  /* 0x00000000352b72ca */ /* 0x000fe200000e0000 */
[----:B------:R-:W-:Y:S01]  /*49b0*/  UMOV UR24, 0x400 ;  /* 0x0000040000187882 */ /* 0x000fe20000000000 */
[----:B------:R-:W4:Y:S01]  /*49c0*/  LDCU UR36, c[0x0][0x370] ;  /* 0x00006e00ff2477ac */ /* 0x000f220008000800 */
[----:B------:R-:W-:Y:S01]  /*49d0*/  IMAD.MOV.U32 R11, RZ, RZ, RZ ;  /* 0x000000ffff0b7224 */ /* 0x000fe200078e00ff */
[----:B------:R-:W1:Y:S01]  /*49e0*/  LDC.64 R18, c[0x0][0x348] ;  /* 0x0000d200ff127b82 */ /* 0x000e620000000a00 */
[----:B------:R-:W-:Y:S01]  /*49f0*/  IMAD.MOV.U32 R8, RZ, RZ, 0x2000 ;  /* 0x00002000ff087424 */ /* 0x000fe200078e00ff */
[----:B------:R-:W-:Y:S01]  /*4a00*/  ULEA.HI UR4, UR4, UR5, URZ, 0x6 ;  /* 0x0000000504047291 */ /* 0x000fe2000f8f30ff */
[----:B------:R-:W4:Y:S03]  /*4a10*/  LDCU.128 UR32, c[0x0][0xc10] ;  /* 0x00018200ff2077ac */ /* 0x000f260008000c00 */
[----:B------:R-:W-:Y:S01]  /*4a20*/  USHF.R.S32.HI UR28, URZ, 0x6, UR4 ;  /* 0x00000006ff1c7899 */ /* 0x000fe20008011404 */
[----:B--2---:R-:W-:Y:S01]  /*4a30*/  IMAD.U32 R0, RZ, RZ, UR46 ;  /* 0x0000002eff007e24 */ /* 0x004fe2000f8e00ff */
[----:B------:R-:W2:Y:S04]  /*4a40*/  LDCU UR31, c[0x0][0x374] ;  /* 0x00006e80ff1f77ac */ /* 0x000ea80008000800 */
[----:B------:R-:W-:Y:S01]  /*4a50*/  IABS R0, R0 ;  /* 0x0000000000007213 */ /* 0x000fe20000000000 */
[----:B------:R-:W-:Y:S01]  /*4a60*/  IMAD.U32 R5, RZ, RZ, UR28 ;  /* 0x0000001cff057e24 */ /* 0x000fe2000f8e00ff */
[----:B------:R-:W4:Y:S02]  /*4a70*/  LDCU UR4, c[0x0][0xc30] ;  /* 0x00018600ff0477ac */ /* 0x000f240008000800 */
[----:B------:R-:W-:-:S02]  /*4a80*/  R2UR UR26, R0 ;  /* 0x00000000001a72ca */ /* 0x000fc400000e0000 */
[-C--:B------:R-:W-:Y:S01]  /*4a90*/  IABS R2, R5.reuse ;  /* 0x0000000500027213 */ /* 0x080fe20000000000 */
[----:B---3--:R-:W-:Y:S01]  /*4aa0*/  ULEA UR24, UR7, UR24, 0x18 ;  /* 0x0000001807187291 */ /* 0x008fe2000f8ec0ff */
[----:B------:R-:W-:Y:S01]  /*4ab0*/  IABS R5, R5 ;  /* 0x0000000500057213 */ /* 0x000fe20000000000 */
[----:B------:R-:W3:Y:S01]  /*4ac0*/  LDCU UR17, c[0x0][0xc0c] ;  /* 0x00018180ff1177ac */ /* 0x000ee20008000800 */
[----:B------:R-:W-:Y:S02]  /*4ad0*/  R2UR UR27, R2 ;  /* 0x00000000021b72ca */ /* 0x000fe400000e0000 */
[----:B------:R-:W3:Y:S01]  /*4ae0*/  LDC.64 R2, c[0x0][0x988] ;  /* 0x00026200ff027b82 */ /* 0x000ee20000000a00 */
[----:B------:R-:W3:Y:S01]  /*4af0*/  LDCU UR50, c[0x0][0xc20] ;  /* 0x00018400ff3277ac */ /* 0x000ee20008000800 */
[----:B------:R-:W-:-:S03]  /*4b00*/  IMAD.MOV R5, RZ, RZ, -R5 ;  /* 0x000000ffff057224 */ /* 0x000fc600078e0a05 */
[----:B------:R-:W1:Y:S01]  /*4b10*/  I2F.RP R0, UR26 ;  /* 0x0000001a00007d06 */ /* 0x000e620008209400 */
[----:B------:R-:W3:Y:S01]  /*4b20*/  LDCU UR30, c[0x0][0x38c] ;  /* 0x00007180ff1e77ac */ /* 0x000ee20008000800 */
[----:B------:R-:W-:Y:S01]  /*4b30*/  R2UR UR45, R5 ;  /* 0x00000000052d72ca */ /* 0x000fe200000e0000 */
[----:B----4-:R-:W-:Y:S02]  /*4b40*/  UISETP.NE.AND UP3, UPT, UR4, 0x1, UPT ;  /* 0x000000010400788c */ /* 0x010fe4000bf65270 */
[----:B------:R-:W-:-:S03]  /*4b50*/  UIMAD.WIDE.U32 UR10, UR36, UR32, URZ ;  /* 0x00000020240a72a5 */ /* 0x000fc6000f8e00ff */
[----:B------:R-:W4:Y:S01]  /*4b60*/  I2F.RP R4, UR27 ;  /* 0x0000001b00047d06 */ /* 0x000f220008209400 */
[----:B--2---:R-:W-:Y:S02]  /*4b70*/  UIMAD.WIDE.U32 UR12, UR31, UR35, URZ ;  /* 0x000000231f0c72a5 */ /* 0x004fe4000f8e00ff */
[----:B------:R-:W-:Y:S02]  /*4b80*/  UIADD3 UR42, UPT, UPT, UR24, 0x108, URZ ;  /* 0x00000108182a7890 */ /* 0x000fe4000fffe0ff */
[----:B-1----:R-:W-:Y:S02]  /*4b90*/  UISETP.GE.AND UP2, UPT, UR39, 0x1, UPT ;  /* 0x000000012700788c */ /* 0x002fe4000bf46270 */
[----:B------:R-:W-:Y:S01]  /*4ba0*/  UISETP.NE.AND UP0, UPT, UR39, 0x1, UPT ;  /* 0x000000012700788c */ /* 0x000fe2000bf05270 */
[----:B------:R-:W1:Y:S01]  /*4bb0*/  MUFU.RCP R0, R0 ;  /* 0x0000000000007308 */ /* 0x000e620000001000 */
[----:B------:R-:W-:Y:S01]  /*4bc0*/  UMOV UR41, UR11 ;  /* 0x0000000b00297c82 */ /* 0x000fe20008000000 */
[----:B------:R-:W-:Y:S01]  /*4bd0*/  UMOV UR40, UR13 ;  /* 0x0000000d00287c82 */ /* 0x000fe20008000000 */
[----:B---3--:R-:W-:Y:S01]  /*4be0*/  ISETP.NE.U32.AND P0, PT, R2, RZ, PT ;  /* 0x000000ff0200720c */ /* 0x008fe20003f05070 */
[----:B------:R-:W-:-:S02]  /*4bf0*/  UISETP.NE.AND UP2, UPT, UR17, 0x1, UPT ;  /* 0x000000011100788c */ /* 0x000fc4000bf45270 */
[----:B------:R-:W-:Y:S01]  /*4c00*/  UISETP.NE.AND UP0, UPT, UR34, 0x1, UPT ;  /* 0x000000012200788c */ /* 0x000fe2000bf05270 */
[----:B------:R-:W-:Y:S01]  /*4c10*/  ISETP.NE.AND.EX P0, PT, R3, RZ, PT, P0 ;  /* 0x000000ff0300720c */ /* 0x000fe20003f05300 */
[----:B----4-:R-:W2:Y:S01]  /*4c20*/  MUFU.RCP R4, R4 ;  /* 0x0000000400047308 */ /* 0x010ea20000001000 */
[----:B------:R-:W3:Y:S01]  /*4c30*/  LDC.64 R2, c[0x0][0x990] ;  /* 0x00026400ff027b82 */ /* 0x000ee20000000a00 */
[----:B------:R-:W-:Y:S01]  /*4c40*/  UMOV UR25, URZ ;  /* 0x000000ff00197c82 */ /* 0x000fe20008000000 */
[----:B------:R-:W-:Y:S01]  /*4c50*/  UPLOP3.LUT UP1, UPT, UPT, UPT, UPT, 0x40, 0x4 ;  /* 0x000000000004789c */ /* 0x000fe20003f2e870 */
[----:B------:R-:W4:Y:S01]  /*4c60*/  LDCU.64 UR18, c[0x0][0xc28] ;  /* 0x00018500ff1277ac */ /* 0x000f220008000a00 */
[----:B-1----:R-:W-:Y:S01]  /*4c70*/  VIADD R0, R0, 0xffffffe ;  /* 0x0ffffffe00007836 */ /* 0x002fe20000000000 */
[----:B------:R-:W-:Y:S02]  /*4c80*/  UPRMT UR42, URZ, 0x654, UR42 ;  /* 0x00000654ff2a7896 */ /* 0x000fe4000800002a */
[----:B------:R-:W-:-:S02]  /*4c90*/  USHF.R.U32.HI UR41, URZ, UR33, UR41 ;  /* 0x00000021ff297299 */ /* 0x000fc40008011629 */
[----:B------:R-:W-:Y:S01]  /*4ca0*/  USHF.R.U32.HI UR40, URZ, UR50, UR40 ;  /* 0x00000032ff287299 */ /* 0x000fe20008011628 */
[----:B------:R-:W1:Y:S01]  /*4cb0*/  F2I.FTZ.U32.TRUNC.NTZ R0, R0 ;  /* 0x0000000000007305 */ /* 0x000e62000021f000 */
[----:B------:R-:W-:Y:S01]  /*4cc0*/  UISETP.NE.AND UP2, UPT, UR46, URZ, UPT ;  /* 0x000000ff2e00728c */ /* 0x000fe2000bf45270 */
[----:B--2---:R-:W-:Y:S01]  /*4cd0*/  VIADD R4, R4, 0xffffffe ;  /* 0x0ffffffe04047836 */ /* 0x004fe20000000000 */
[----:B------:R-:W-:Y:S02]  /*4ce0*/  UISETP.NE.AND UP0, UPT, UR30, URZ, UPT ;  /* 0x000000ff1e00728c */ /* 0x000fe4000bf05270 */
[----:B------:R-:W-:Y:S01]  /*4cf0*/  UISETP.NE.AND UP6, UPT, UR28, URZ, UPT ;  /* 0x000000ff1c00728c */ /* 0x000fe2000bfc5270 */
[----:B------:R-:W-:Y:S02]  /*4d00*/  VOTEU.ANY UP5, P0 ;  /* 0x0000000000ff7886 */ /* 0x000fe400000a0100 */
[----:B------:R-:W2:Y:S01]  /*4d10*/  F2I.FTZ.U32.TRUNC.NTZ R4, R4 ;  /* 0x0000000400047305 */ /* 0x000ea2000021f000 */
[----:B-1----:R-:W-:-:S02]  /*4d20*/  R2UR UR5, R0 ;  /* 0x00000000000572ca */ /* 0x002fc400000e0000 */
[----:B--2---:R-:W-:-:S11]  /*4d30*/  R2UR UR7, R4 ;  /* 0x00000000040772ca */ /* 0x004fd600000e0000 */
[----:B------:R-:W-:-:S04]  /*4d40*/  UIADD3 UR4, UPT, UPT, URZ, -UR5, URZ ;  /* 0x80000005ff047290 */ /* 0x000fc8000fffe0ff */
[----:B------:R-:W-:-:S03]  /*4d50*/  UIMAD UR6, UR4, UR26, URZ ;  /* 0x0000001a040672a4 */ /* 0x000fc6000f8e02ff */
[----:B------:R-:W-:Y:S01]  /*4d60*/  UMOV UR4, URZ ;  /* 0x000000ff00047c82 */ /* 0x000fe20008000000 */
[----:B------:R-:W-:Y:S02]  /*4d70*/  UIADD3 UR8, UPT, UPT, URZ, -UR7, URZ ;  /* 0x80000007ff087290 */ /* 0x000fe4000fffe0ff */
[----:B------:R-:W-:Y:S02]  /*4d80*/  UIMAD.WIDE.U32 UR4, UR5, UR6, UR4 ;  /* 0x00000006050472a5 */ /* 0x000fe4000f8e0004 */
[----:B------:R-:W-:Y:S01]  /*4d90*/  UIMAD UR8, UR8, UR27, URZ ;  /* 0x0000001b080872a4 */ /* 0x000fe2000f8e02ff */
[----:B------:R-:W-:-:S03]  /*4da0*/  UMOV UR6, URZ ;  /* 0x000000ff00067c82 */ /* 0x000fc60008000000 */
[----:B------:R-:W-:Y:S01]  /*4db0*/  UIMAD.WIDE.U32 UR6, UR7, UR8, UR6 ;  /* 0x00000008070672a5 */ /* 0x000fe2000f8e0006 */
[----:B------:R-:W-:-:S06]  /*4dc0*/  UMOV UR37, UR5 ;  /* 0x0000000500257c82 */ /* 0x000fcc0008000000 */
[----:B---34-:R-:W-:-:S05]  /*4dd0*/  UMOV UR38, UR7 ;  /* 0x0000000700267c82 */ /* 0x018fca0008000000 */
.L_x_77:
[----:B------:R-:W-:Y:S04]  /*4de0*/  SHF.L.U32 R4, R11, 0x1f, RZ ;  /* 0x0000001f0b047819 */ /* 0x000fe800000006ff */
[----:B-1----:R-:W1:Y:S02]  /*4df0*/  SYNCS.PHASECHK.TRANS64.TRYWAIT P0, [UR24+0x100], R4 ;  /* 0x00010004ff0075a7 */ /* 0x002e640008001118 */
[----:B-1----:R-:W-:Y:S05]  /*4e00*/  @!P0 BRA `(.L_x_69) ;  /* 0x0000004800448947 */ /* 0x002fea0003800000 */
.L_x_156:
[----:B-1----:R-:W1:Y:S01]  /*4e10*/  LDS.128 R4, [UR24+0x140] ;  /* 0x00014018ff047984 */ /* 0x002e620008000c00 */
[----:B------:R-:W-:Y:S01]  /*4e20*/  UISETP.GE.AND UP0, UPT, UR39, 0x1, UPT ;  /* 0x000000012700788c */ /* 0x000fe2000bf06270 */
[----:B------:R-:W-:Y:S01]  /*4e30*/  @!PT LDS RZ, [RZ] ;  /* 0x00000000fffff984 */ /* 0x000fe20000000800 */
[----:B------:R-:W-:Y:S01]  /*4e40*/  @!PT LDS RZ, [RZ] ;  /* 0x00000000fffff984 */ /* 0x000fe20000000800 */
[----:B------:R-:W-:Y:S01]  /*4e50*/  @!PT LDS RZ, [RZ] ;  /* 0x00000000fffff984 */ /* 0x000fe20000000800 */
[----:B------:R-:W-:Y:S01]  /*4e60*/  @!PT LDS RZ, [RZ] ;  /* 0x00000000fffff984 */ /* 0x000fe20000000800 */
[----:B------:R2:W-:Y:S06]  /*4e70*/  MEMBAR.ALL.CTA ;  /* 0x0000000000007992 */ /* 0x0005ec0000008000 */
[----:B--2---:R-:W2:Y:S02]  /*4e80*/  FENCE.VIEW.ASYNC.S ;  /* 0x00000000000073c6 */ /* 0x004ea40000000000 */
[----:B--2---:R-:W-:Y:S01]  /*4e90*/  SYNCS.ARRIVE.TRANS64.RED.A1T0 RZ, [UR42], RZ ;  /* 0x000000ffffff79a7 */ /* 0x004fe2000810042a */
[----:B-1----:R-:W-:Y:S11]  /*4ea0*/  LOP3.LUT P0, RZ, R6, 0x1, RZ, 0xc0, !PT ;  /* 0x0000000106ff7812 */ /* 0x002ff6000780c0ff */
[----:B------:R-:W-:Y:S02]  /*4eb0*/  @!UPT UIADD3 URZ, UPT, UPT, URZ, URZ, URZ ;  /* 0x000000fffffff290 */ /* 0x000fe4000fffe0ff */
[----:B------:R-:W-:Y:S01]  /*4ec0*/  VOTEU.ANY UP2, P0 ;  /* 0x0000000000ff7886 */ /* 0x000fe20000040100 */
[----:B------:R-:W-:Y:S11]  /*4ed0*/  PLOP3.LUT P0, PT, PT, PT, UP2, 0x80, 0x8 ;  /* 0x000000000008781c */ /* 0x000ff60003f0f028 */
[----:B------:R-:W-:Y:S02]  /*4ee0*/  @!UPT UIADD3 URZ, UPT, UPT, URZ, URZ, URZ ;  /* 0x000000fffffff290 */ /* 0x000fe4000fffe0ff */
[----:B------:R-:W-:Y:S02]  /*4ef0*/  @P0 MOV R9, R4 ;  /* 0x0000000400090202 */ /* 0x000fe40000000f00 */
[----:B------:R-:W-:Y:S02]  /*4f00*/  @P0 LOP3.LUT R0, R5, 0xffff, RZ, 0xc0, !PT ;  /* 0x0000ffff05000812 */ /* 0x000fe400078ec0ff */
[----:B------:R-:W-:Y:S02]  /*4f10*/  @P0 R2UR UR5, R9 ;  /* 0x00000000090502ca */ /* 0x000fe400000e0000 */
[----:B------:R-:W-:Y:S11]  /*4f20*/  @P0 R2UR UR4, R0 ;  /* 0x00000000000402ca */ /* 0x000ff600000e0000 */
[----:B------:R-:W-:Y:S02]  /*4f30*/  @UP2 UMOV UR16, UR5 ;  /* 0x0000000500102c82 */ /* 0x000fe40008000000 */
[----:B------:R-:W-:Y:S01]  /*4f40*/  @UP2 UMOV UR15, UR4 ;  /* 0x00000004000f2c82 */ /* 0x000fe20008000000 */
[----:B------:R-:W-:Y:S05]  /*4f50*/  BRA.U !UP0, `(.L_x_70) ;  /* 0x0000000108c07547 */ /* 0x000fea000b800000 */
[----:B------:R-:W-:Y:S02]  /*4f60*/  UIMAD.WIDE.U32 UR8, UR15, UR35, URZ ;  /* 0x000000230f0872a5 */ /* 0x000fe4000f8e00ff */
[----:B------:R-:W-:Y:S02]  /*4f70*/  UP2UR UR14, UPR, URZ, 0x4 ;  /* 0x00000004ff0e7883 */ /* 0x000fe40008000000 */
[----:B------:R-:W-:Y:S02]  /*4f80*/  UISETP.NE.AND UP2, UPT, UR34, 0x1, UPT ;  /* 0x000000012200788c */ /* 0x000fe4000bf45270 */
[----:B------:R-:W-:Y:S02]  /*4f90*/  UIMAD.WIDE.U32 UR10, UR16, UR32, URZ ;  /* 0x00000020100a72a5 */ /* 0x000fe4000f8e00ff */
[----:B------:R-:W-:Y:S02]  /*4fa0*/  USEL UR4, UR31, UR40, !UP2 ;  /* 0x000000281f047287 */ /* 0x000fe4000d000000 */
[----:B------:R-:W-:Y:S02]  /*4fb0*/  UISETP.NE.AND UP0, UPT, UR17, 0x1, UPT ;  /* 0x000000011100788c */ /* 0x000fe4000bf05270 */
[----:B------:R-:W-:Y:S02]  /*4fc0*/  UP2UR UR23, UPR, URZ, 0x2 ;  /* 0x00000002ff177883 */ /* 0x000fe40008000000 */
[----:B------:R-:W-:Y:S02]  /*4fd0*/  UISETP.NE.AND UP1, UPT, UR39, 0x1, UPT ;  /* 0x000000012700788c */ /* 0x000fe4000bf25270 */
[----:B------:R-:W-:Y:S02]  /*4fe0*/  UIMAD.WIDE.U32 UR12, UR4, UR18, URZ ;  /* 0x00000012040c72a5 */ /* 0x000fe4000f8e00ff */
[----:B------:R-:W-:Y:S01]  /*4ff0*/  USEL UR7, UR36, UR41, !UP0 ;  /* 0x0000002924077287 */ /* 0x000fe2000c000000 */
[----:B------:R-:W-:Y:S02]  /*5000*/  UMOV UR5, UR9 ;  /* 0x0000000900057c82 */ /* 0x000fe40008000000 */
[----:B------:R-:W-:Y:S02]  /*5010*/  USHF.R.U32.HI UR6, URZ, UR50, UR5 ;  /* 0x00000032ff067299 */ /* 0x000fe40008011605 */
[----:B------:R-:W-:Y:S02]  /*5020*/  UIMAD.WIDE.U32 UR20, UR7, UR18, URZ ;  /* 0x00000012071472a5 */ /* 0x000fe4000f8e00ff */
[----:B------:R-:W-:Y:S02]  /*5030*/  USEL UR6, UR15, UR6, !UP2 ;  /* 0x000000060f067287 */ /* 0x000fe4000d000000 */
[----:B------:R-:W-:Y:S01]  /*5040*/  UISETP.NE.AND UP2, UPT, UR14, URZ, UPT ;  /* 0x000000ff0e00728c */ /* 0x000fe2000bf45270 */
[----:B------:R-:W-:Y:S01]  /*5050*/  UMOV UR5, UR11 ;  /* 0x0000000b00057c82 */ /* 0x000fe20008000000 */
[----:B------:R-:W-:Y:S02]  /*5060*/  UIMAD.WIDE.U32 UR10, UR6, UR18, URZ ;  /* 0x00000012060a72a5 */ /* 0x000fe4000f8e00ff */
[----:B------:R-:W-:Y:S03]  /*5070*/  USHF.R.U32.HI UR8, URZ, UR33, UR5 ;  /* 0x00000021ff087299 */ /* 0x000fe60008011605 */
[----:B------:R-:W-:Y:S02]  /*5080*/  UMOV UR5, UR13 ;  /* 0x0000000d00057c82 */ /* 0x000fe40008000000 */
[----:B------:R-:W-:Y:S03]  /*5090*/  @UP1 USHF.R.U32.HI UR4, URZ, UR19, UR5 ;  /* 0x00000013ff041299 */ /* 0x000fe60008011605 */
[----:B------:R-:W-:Y:S01]  /*50a0*/  UMOV UR5, UR21 ;  /* 0x0000001500057c82 */ /* 0x000fe20008000000 */
[----:B------:R-:W-:Y:S02]  /*50b0*/  UIMAD UR4, UR39, UR4, URZ ;  /* 0x00000004270472a4 */ /* 0x000fe4000f8e02ff */
[----:B------:R-:W-:Y:S02]  /*50c0*/  @UP1 USHF.R.U32.HI UR7, URZ, UR19, UR5 ;  /* 0x00000013ff071299 */ /* 0x000fe40008011605 */
[----:B------:R-:W-:Y:S02]  /*50d0*/  USEL UR5, UR16, UR8, !UP0 ;  /* 0x0000000810057287 */ /* 0x000fe4000c000000 */
[----:B------:R-:W-:Y:S02]  /*50e0*/  UIMAD UR8, UR39, UR7, URZ ;  /* 0x00000007270872a4 */ /* 0x000fe4000f8e02ff */
[----:B------:R-:W-:Y:S03]  /*50f0*/  UISETP.GE.AND UP0, UPT, UR6, UR4, UPT ;  /* 0x000000040600728c */ /* 0x000fe6000bf06270 */
[----:B------:R-:W-:Y:S01]  /*5100*/  UMOV UR4, UR11 ;  /* 0x0000000b00047c82 */ /* 0x000fe20008000000 */
[----:B------:R-:W-:Y:S02]  /*5110*/  UISETP.GE.OR UP0, UPT, UR5, UR8, UP0 ;  /* 0x000000080500728c */ /* 0x000fe40008706670 */
[----:B------:R-:W-:Y:S02]  /*5120*/  USHF.R.U32.HI UR4, URZ, UR19, UR4 ;  /* 0x00000013ff047299 */ /* 0x000fe40008011604 */
[----:B------:R-:W-:Y:S02]  /*5130*/  UIMAD.WIDE.U32 UR8, UR5, UR18, URZ ;  /* 0x00000012050872a5 */ /* 0x000fe4000f8e00ff */
[----:B------:R-:W-:Y:S04]  /*5140*/  USEL UR10, UR6, UR4, !UP1 ;  /* 0x00000004060a7287 */ /* 0x000fe8000c800000 */
[----:B------:R-:W-:Y:S01]  /*5150*/  UIADD3 UR11, UPT, UPT, -UR10, URZ, URZ ;  /* 0x000000ff0a0b7290 */ /* 0x000fe2000fffe1ff */
[----:B------:R-:W-:Y:S02]  /*5160*/  @!UP0 UMOV UR4, UR9 ;  /* 0x0000000900048c82 */ /* 0x000fe40008000000 */
[----:B------:R-:W-:Y:S02]  /*5170*/  @!UP0 USHF.R.U32.HI UR4, URZ, UR19, UR4 ;  /* 0x00000013ff048299 */ /* 0x000fe40008011604 */
[----:B------:R-:W-:Y:S02]  /*5180*/  UIMAD UR8, UR39, UR11, UR6 ;  /* 0x0000000b270872a4 */ /* 0x000fe4000f8e0206 */
[----:B------:R-:W-:Y:S02]  /*5190*/  @!UP0 USEL UR4, UR5, UR4, !UP1 ;  /* 0x0000000405048287 */ /* 0x000fe4000c800000 */
[----:B------:R-:W-:Y:S02]  /*51a0*/  UISETP.NE.AND UP1, UPT, UR23, URZ, UPT ;  /* 0x000000ff1700728c */ /* 0x000fe4000bf25270 */
[----:B------:R-:W-:Y:S02]  /*51b0*/  @!UP0 UIMAD UR8, UR7, UR8, UR4 ;  /* 0x00000008070882a4 */ /* 0x000fe4000f8e0204 */
[----:B------:R-:W-:Y:S02]  /*51c0*/  @!UP0 UIADD3 UR9, UPT, UPT, UR10, -UR4, URZ ;  /* 0x800000040a098290 */ /* 0x000fe4000fffe0ff */
[----:B------:R-:W-:Y:S02]  /*51d0*/  UIADD3 UR4, UPT, UPT, -UR5, URZ, URZ ;  /* 0x000000ff05047290 */ /* 0x000fe4000fffe1ff */
[----:B------:R-:W-:Y:S02]  /*51e0*/  UIADD3 UR7, UPT, UPT, -UR6, URZ, URZ ;  /* 0x000000ff06077290 */ /* 0x000fe4000fffe1ff */
[----:B------:R-:W-:Y:S02]  /*51f0*/  @!UP0 UIMAD UR6, UR9, UR39, UR5 ;  /* 0x00000027090682a4 */ /* 0x000fe4000f8e0205 */
[----:B------:R-:W-:Y:S02]  /*5200*/  UIMAD UR16, UR17, UR4, UR16 ;  /* 0x00000004111072a4 */ /* 0x000fe4000f8e0210 */
[----:B------:R-:W-:Y:S01]  /*5210*/  UIMAD UR15, UR34, UR7, UR15 ;  /* 0x00000007220f72a4 */ /* 0x000fe2000f8e020f */
[----:B------:R-:W-:Y:S02]  /*5220*/  @!UP0 UMOV UR5, UR8 ;  /* 0x0000000800058c82 */ /* 0x000fe40008000000 */
[----:B------:R-:W-:Y:S02]  /*5230*/  UIMAD UR16, UR5, UR17, UR16 ;  /* 0x00000011051072a4 */ /* 0x000fe4000f8e0210 */
[----:B------:R-:W-:Y:S11]  /*5240*/  UIMAD UR15, UR6, UR34, UR15 ;  /* 0x00000022060f72a4 */ /* 0x000ff6000f8e020f */
[----:B------:R-:W-:Y:S01]  /*5250*/  @!UPT UIADD3 URZ, UPT, UPT, URZ, URZ, URZ ;  /* 0x000000fffffff290 */ /* 0x000fe2000fffe0ff */
.L_x_70:
[----:B------:R-:W1:Y:S01]  /*5260*/  @!UP3 LDCU.128 UR8, c[0x0][0xc10] ;  /* 0x00018200ff08b7ac */ /* 0x000e620008000c00 */
[----:B------:R-:W-:Y:S04]  /*5270*/  MOV R0, UR22 ;  /* 0x0000001600007c02 */ /* 0x000fe80008000f00 */
[----:B------:R-:W-:Y:S01]  /*5280*/  IABS R0, R0 ;  /* 0x0000000000007213 */ /* 0x000fe20000000000 */
[----:B------:R-:W2:Y:S01]  /*5290*/  @!UP3 LDCU UR5, c[0x0][0xc0c] ;  /* 0x00018180ff05b7ac */ /* 0x000ea20008000800 */
[----:B-1----:R-:W-:Y:S07]  /*52a0*/  UIMAD.WIDE.U32 UR6, UR16, UR8, URZ ;  /* 0x00000008100672a5 */ /* 0x002fee000f8e00ff */
[----:B------:R-:W-:Y:S01]  /*52b0*/  @!UP3 UMOV UR4, UR7 ;  /* 0x000000070004bc82 */ /* 0x000fe20008000000 */
[----:B--2---:R-:W-:Y:S02]  /*52c0*/  @!UP3 UISETP.NE.AND UP0, UPT, UR5, 0x1, UPT ;  /* 0x000000010500b88c */ /* 0x004fe4000bf05270 */
[----:B------:R-:W-:Y:S02]  /*52d0*/  @!UP3 USHF.R.U32.HI UR4, URZ, UR9, UR4 ;  /* 0x00000009ff04b299 */ /* 0x000fe40008011604 */
[----:B------:R-:W-:Y:S02]  /*52e0*/  UIMAD.WIDE.U32 UR6, UR15, UR11, URZ ;  /* 0x0000000b0f0672a5 */ /* 0x000fe4000f8e00ff */
[----:B------:R-:W-:Y:S02]  /*52f0*/  @!UP3 USEL UR8, UR16, UR4, !UP0 ;  /* 0x000000041008b287 */ /* 0x000fe4000c000000 */
[----:B------:R-:W-:Y:S03]  /*5300*/  @!UP3 UISETP.NE.AND UP0, UPT, UR10, 0x1, UPT ;  /* 0x000000010a00b88c */ /* 0x000fe6000bf05270 */
[----:B------:R-:W-:Y:S02]  /*5310*/  @!UP3 UMOV UR6, UR7 ;  /* 0x000000070006bc82 */ /* 0x000fe40008000000 */
[----:B------:R-:W1:Y:S02]  /*5320*/  @!UP3 LDCU UR4, c[0x0][0xc20] ;  /* 0x00018400ff04b7ac */ /* 0x000e640008000800 */
[----:B-1----:R-:W-:Y:S04]  /*5330*/  @!UP3 USHF.R.U32.HI UR6, URZ, UR4, UR6 ;  /* 0x00000004ff06b299 */ /* 0x002fe80008011606 */
[----:B------:R-:W-:Y:S04]  /*5340*/  @!UP3 USEL UR6, UR15, UR6, !UP0 ;  /* 0x000000060f06b287 */ /* 0x000fe8000c000000 */
[----:B------:R-:W-:Y:S02]  /*5350*/  @!UP3 UIADD3 UR4, UPT, UPT, -UR8, UR6, URZ ;  /* 0x000000060804b290 */ /* 0x000fe4000fffe1ff */
[----:B------:R-:W-:Y:S02]  /*5360*/  @!UP3 UIADD3 UR6, UPT, UPT, UR8, -UR6, URZ ;  /* 0x800000060806b290 */ /* 0x000fe4000fffe0ff */
[----:B------:R-:W-:Y:S02]  /*5370*/  @!UP3 UIMAD UR16, UR4, UR5, UR16 ;  /* 0x000000050410b2a4 */ /* 0x000fe4000f8e0210 */
[----:B------:R-:W-:Y:S01]  /*5380*/  @!UP3 UIMAD UR15, UR6, UR10, UR15 ;  /* 0x0000000a060fb2a4 */ /* 0x000fe2000f8e020f */
[----:B------:R-:W-:Y:S11]  /*5390*/  BRA.U UP1, `(.L_x_71) ;  /* 0x0000000101107547 */ /* 0x000ff6000b800000 */
[----:B------:R-:W-:Y:S04]  /*53a0*/  MOV R10, UR47 ;  /* 0x0000002f000a7c02 */ /* 0x000fe80008000f00 */
[----:B------:R-:W-:Y:S04]  /*53b0*/  SHF.L.U32 R10, R10, 0x1f, RZ ;  /* 0x0000001f0a0a7819 */ /* 0x000fe800000006ff */
[----:B------:R-:W1:Y:S02]  /*53c0*/  SYNCS.PHASECHK.TRANS64.TRYWAIT P1, [UR24+0xf8], R10 ;  /* 0x0000f80aff0075a7 */ /* 0x000e640008021118 */
[----:B-1----:R-:W-:Y:S05]  /*53d0*/  @!P1 BRA `(.L_x_72) ;  /* 0x0000004000e89947 */ /* 0x002fea0003800000 */
.L_x_71:
[----:B------:R-:W-:Y:S01]  /*53e0*/  UISETP.NE.AND UP1, UPT, UR46, URZ, UPT ;  /* 0x000000ff2e00728c */ /* 0x000fe2000bf25270 */
[----:B------:R-:W-:Y:S01]  /*53f0*/  R2UR UR4, R0 ;  /* 0x00000000000472ca */ /* 0x000fe200000e0000 */
[----:B------:R-:W-:Y:S01]  /*5400*/  USHF.L.U32 UR11, UR29, 0x6, URZ ;  /* 0x000000061d0b7899 */ /* 0x000fe200080006ff */
[----:B-1----:R-:W-:Y:S05]  /*5410*/  IMAD.U32 R10, RZ, RZ, UR30 ;  /* 0x0000001eff0a7e24 */ /* 0x002fea000f8e00ff */
[----:B------:R-:W-:Y:S04]  /*5420*/  IABS R10, R10 ;  /* 0x0000000a000a7213 */ /* 0x000fe80000000000 */
[----:B------:R-:W1:Y:S02]  /*5430*/  I2F.RP R14, R10 ;  /* 0x0000000a000e7306 */ /* 0x000e640000209400 */
[----:B------:R-:W-:Y:S07]  /*5440*/  UIMAD.WIDE.U32 UR6, UR38, UR4, URZ ;  /* 0x00000004260672a5 */ /* 0x000fee000f8e00ff */
[----:B------:R-:W-:Y:S02]  /*5450*/  UMOV UR12, UR7 ;  /* 0x00000007000c7c82 */ /* 0x000fe40008000000 */
[----:B------:R-:W-:Y:S04]  /*5460*/  UIMAD UR4, UR12, UR45, UR4 ;  /* 0x0000002d0c0472a4 */ /* 0x000fe8000f8e0204 */
[----:B------:R-:W-:Y:S01]  /*5470*/  UISETP.GT.U32.AND UP0, UPT, UR27, UR4, UPT ;  /* 0x000000041b00728c */ /* 0x000fe2000bf04070 */
[----:B-1----:R-:W1:Y:S10]  /*5480*/  MUFU.RCP R14, R14 ;  /* 0x0000000e000e7308 */ /* 0x002e740000001000 */
[----:B------:R-:W-:Y:S02]  /*5490*/  @!UP0 UIADD3 UR4, UPT, UPT, UR4, -UR27, URZ ;  /* 0x8000001b04048290 */ /* 0x000fe4000fffe0ff */
[----:B------:R-:W-:Y:S02]  /*54a0*/  @!UP0 UIADD3 UR12, UPT, UPT, UR12, 0x1, URZ ;  /* 0x000000010c0c8890 */ /* 0x000fe4000fffe0ff */
[----:B------:R-:W-:Y:S02]  /*54b0*/  UISETP.GE.U32.AND UP0, UPT, UR4, UR27, UPT ;  /* 0x0000001b0400728c */ /* 0x000fe4000bf06070 */
[----:B------:R-:W-:Y:S01]  /*54c0*/  ULOP3.LUT UR4, UR22, UR28, URZ, 0x3c, !UPT ;  /* 0x0000001c16047292 */ /* 0x000fe2000f8e3cff */
[----:B-1----:R-:W-:Y:S04]  /*54d0*/  VIADD R14, R14, 0xffffffe ;  /* 0x0ffffffe0e0e7836 */ /* 0x002fe80000000000 */
[----:B------:R1:W2:Y:S04]  /*54e0*/  F2I.FTZ.U32.TRUNC.NTZ R15, R14 ;  /* 0x0000000e000f7305 */ /* 0x0002a8000021f000 */
[----:B------:R-:W-:Y:S02]  /*54f0*/  @UP0 UIADD3 UR12, UPT, UPT, UR12, 0x1, URZ ;  /* 0x000000010c0c0890 */ /* 0x000fe4000fffe0ff */
[----:B------:R-:W-:Y:S01]  /*5500*/  UISETP.GE.AND UP0, UPT, UR4, URZ, UPT ;  /* 0x000000ff0400728c */ /* 0x000fe2000bf06270 */
[----:B-1----:R-:W-:Y:S02]  /*5510*/  HFMA2 R14, -RZ, RZ, 0, 0 ;  /* 0x00000000ff0e7431 */ /* 0x002fe400000001ff */
[--C-:B--2---:R-:W-:Y:S08]  /*5520*/  IMAD.MOV R9, RZ, RZ, -R15.reuse ;  /* 0x000000ffff097224 */ /* 0x104ff000078e0a0f */
[----:B------:R-:W-:Y:S02]  /*5530*/  @!UP0 UIADD3 UR12, UPT, UPT, -UR12, URZ, URZ ;  /* 0x000000ff0c0c8290 */ /* 0x000fe4000fffe1ff */
[----:B------:R-:W-:Y:S01]  /*5540*/  @!UP6 ULOP3.LUT UR12, URZ, UR28, URZ, 0x33, !UPT ;  /* 0x0000001cff0ce292 */ /* 0x000fe2000f8e33ff */
[----:B------:R-:W-:Y:S05]  /*5550*/  IMAD R9, R9, R10, RZ ;  /* 0x0000000a09097224 */ /* 0x000fea00078e02ff */
[----:B------:R-:W-:Y:S02]  /*5560*/  IMAD.U32 R0, RZ, RZ, UR12 ;  /* 0x0000000cff007e24 */ /* 0x000fe4000f8e00ff */
[----:B------:R-:W-:Y:S03]  /*5570*/  IMAD.HI.U32 R15, R15, R9, R14 ;  /* 0x000000090f0f7227 */ /* 0x000fe600078e000e */
[----:B------:R-:W-:Y:S04]  /*5580*/  IABS R0, R0 ;  /* 0x0000000000007213 */ /* 0x000fe80000000000 */
[----:B------:R-:W-:Y:S11]  /*5590*/  R2UR UR4, R0 ;  /* 0x00000000000472ca */ /* 0x000ff600000e0000 */
[----:B------:R-:W-:Y:S02]  /*55a0*/  @!UPT UIADD3 URZ, UPT, UPT, URZ, URZ, URZ ;  /* 0x000000fffffff290 */ /* 0x000fe4000fffe0ff */
[----:B------:R-:W-:Y:S07]  /*55b0*/  UIMAD.WIDE.U32 UR6, UR37, UR4, URZ ;  /* 0x00000004250672a5 */ /* 0x000fee000f8e00ff */
[----:B------:R-:W-:Y:S02]  /*55c0*/  UMOV UR13, UR7 ;  /* 0x00000007000d7c82 */ /* 0x000fe40008000000 */
[----:B------:R-:W-:Y:S04]  /*55d0*/  UIADD3 UR5, UPT, UPT, -UR13, URZ, URZ ;  /* 0x000000ff0d057290 */ /* 0x000fe8000fffe1ff */
[----:B------:R-:W-:Y:S04]  /*55e0*/  UIMAD UR4, UR26, UR5, UR4 ;  /* 0x000000051a0472a4 */ /* 0x000fe8000f8e0204 */
[----:B------:R-:W-:Y:S11]  /*55f0*/  UISETP.GT.U32.AND UP0, UPT, UR26, UR4, UPT ;  /* 0x000000041a00728c */ /* 0x000ff6000bf04070 */
[----:B------:R-:W-:Y:S02]  /*5600*/  @!UP0 UIADD3 UR4, UPT, UPT, UR4, -UR26, URZ ;  /* 0x8000001a04048290 */ /* 0x000fe4000fffe0ff */
[----:B------:R-:W-:Y:S02]  /*5610*/  @!UP0 UIADD3 UR13, UPT, UPT, UR13, 0x1, URZ ;  /* 0x000000010d0d8890 */ /* 0x000fe4000fffe0ff */
[----:B------:R-:W-:Y:S02]  /*5620*/  UISETP.GE.U32.AND UP0, UPT, UR4, UR26, UPT ;  /* 0x0000001a0400728c */ /* 0x000fe4000bf06070 */
[----:B------:R-:W-:Y:S09]  /*5630*/  ULOP3.LUT UR4, UR12, UR46, URZ, 0x3c, !UPT ;  /* 0x0000002e0c047292 */ /* 0x000ff2000f8e3cff */
[----:B------:R-:W-:Y:S02]  /*5640*/  @UP0 UIADD3 UR13, UPT, UPT, UR13, 0x1, URZ ;  /* 0x000000010d0d0890 */ /* 0x000fe4000fffe0ff */
[----:B------:R-:W-:Y:S11]  /*5650*/  UISETP.GE.AND UP0, UPT, UR4, URZ, UPT ;  /* 0x000000ff0400728c */ /* 0x000ff6000bf06270 */
[----:B------:R-:W-:Y:S02]  /*5660*/  @!UP0 UIADD3 UR13, UPT, UPT, -UR13, URZ, URZ ;  /* 0x000000ff0d0d8290 */ /* 0x000fe4000fffe1ff */
[----:B------:R-:W-:Y:S02]  /*5670*/  @!UP1 ULOP3.LUT UR13, URZ, UR46, URZ, 0x33, !UPT ;  /* 0x0000002eff0d9292 */ /* 0x000fe4000f8e33ff */
[----:B------:R-:W-:Y:S02]  /*5680*/  UISETP.NE.AND UP1, UPT, UR30, URZ, UPT ;  /* 0x000000ff1e00728c */ /* 0x000fe4000bf25270 */
[----:B------:R-:W-:Y:S02]  /*5690*/  ULOP3.LUT UR4, UR13, UR30, URZ, 0x3c, !UPT ;  /* 0x0000001e0d047292 */ /* 0x000fe4000f8e3cff */
[----:B------:R-:W-:Y:S02]  /*56a0*/  IMAD.U32 R0, RZ, RZ, UR13 ;  /* 0x0000000dff007e24 */ /* 0x000fe4000f8e00ff */
[----:B------:R-:W-:Y:S02]  /*56b0*/  UISETP.GE.AND UP0, UPT, UR4, URZ, UPT ;  /* 0x000000ff0400728c */ /* 0x000fe4000bf06270 */
[----:B------:R-:W-:Y:S01]  /*56c0*/  UIADD3 UR4, UPT, UPT, -UR12, URZ, URZ ;  /* 0x000000ff0c047290 */ /* 0x000fe2000fffe1ff */
[----:B------:R-:W-:Y:S03]  /*56d0*/  IABS R0, R0 ;  /* 0x0000000000007213 */ /* 0x000fe60000000000 */
[----:B------:R-:W-:Y:S02]  /*56e0*/  UIMAD UR5, UR28, UR4, UR22 ;  /* 0x000000041c0572a4 */ /* 0x000fe4000f8e0216 */
[----:B------:R-:W-:Y:S01]  /*56f0*/  IMAD.HI.U32 R15, R15, R0, RZ ;  /* 0x000000000f0f7227 */ /* 0x000fe200078e00ff */
[----:B------:R-:W-:Y:S02]  /*5700*/  UIADD3 UR4, UPT, UPT, -UR13, URZ, URZ ;  /* 0x000000ff0d047290 */ /* 0x000fe4000fffe1ff */
[----:B------:R-:W-:Y:S01]  /*5710*/  USHF.L.U32 UR22, UR5, 0x6, URZ ;  /* 0x0000000605167899 */ /* 0x000fe200080006ff */
[----:B------:R-:W-:Y:S01]  /*5720*/  IMAD.MOV R9, RZ, RZ, -R15 ;  /* 0x000000ffff097224 */ /* 0x000fe200078e0a0f */
[----:B------:R-:W-:Y:S03]  /*5730*/  UIMAD UR12, UR46, UR4, UR12 ;  /* 0x000000042e0c72a4 */ /* 0x000fe6000f8e020c */
[C---:B------:R-:W-:Y:S05]  /*5740*/  IMAD R0, R10.reuse, R9, R0 ;  /* 0x000000090a007224 */ /* 0x040fea00078e0200 */
[----:B------:R-:W-:Y:S11]  /*5750*/  ISETP.GT.U32.AND P1, PT, R10, R0, PT ;  /* 0x000000000a00720c */ /* 0x000ff60003f24070 */
[----:B------:R-:W-:Y:S02]  /*5760*/  @!UPT UIADD3 URZ, UPT, UPT, URZ, URZ, URZ ;  /* 0x000000fffffff290 */ /* 0x000fe4000fffe0ff */
[----:B------:R-:W-:Y:S01]  /*5770*/  @!P1 IADD3 R15, PT, PT, R15, 0x1, RZ ;  /* 0x000000010f0f9810 */ /* 0x000fe20007ffe0ff */
[----:B------:R-:W-:Y:S01]  /*5780*/  @!P1 IMAD.IADD R0, R0, 0x1, -R10 ;  /* 0x0000000100009824 */ /* 0x000fe200078e0a0a */
[----:B------:R-:W-:Y:S04]  /*5790*/  ISETP.NE.U32.AND P1, PT, R2, RZ, PT ;  /* 0x000000ff0200720c */ /* 0x000fe80003f25070 */
[----:B------:R-:W-:Y:S02]  /*57a0*/  ISETP.GE.U32.AND P2, PT, R0, R10, PT ;  /* 0x0000000a0000720c */ /* 0x000fe40003f46070 */
[----:B------:R-:W-:Y:S11]  /*57b0*/  ISETP.NE.AND.EX P1, PT, R3, RZ, PT, P1 ;  /* 0x000000ff0300720c */ /* 0x000ff60003f25310 */
[----:B------:R-:W-:Y:S01]  /*57c0*/  @P2 VIADD R15, R15, 0x1 ;  /* 0x000000010f0f2836 */ /* 0x000fe20000000000 */
[----:B------:R-:W-:Y:S04]  /*57d0*/  ISETP.NE.U32.AND P2, PT, R2, RZ, PT ;  /* 0x000000ff0200720c */ /* 0x000fe80003f45070 */
[----:B------:R-:W-:Y:S02]  /*57e0*/  R2UR UR14, R15 ;  /* 0x000000000f0e72ca */ /* 0x000fe400000e0000 */
[----:B------:R-:W-:Y:S11]  /*57f0*/  ISETP.NE.AND.EX P2, PT, R3, RZ, PT, P2 ;  /* 0x000000ff0300720c */ /* 0x000ff60003f45320 */
[----:B------:R-:W-:Y:S02]  /*5800*/  @!UP0 UIADD3 UR14, UPT, UPT, -UR14, URZ, URZ ;  /* 0x000000ff0e0e8290 */ /* 0x000fe4000fffe1ff */
[----:B------:R-:W-:Y:S04]  /*5810*/  @!UP1 ULOP3.LUT UR14, URZ, UR30, URZ, 0x33, !UPT ;  /* 0x0000001eff0e9292 */ /* 0x000fe8000f8e33ff */
[----:B------:R-:W-:Y:S04]  /*5820*/  UIADD3 UR6, UPT, UPT, -UR14, URZ, URZ ;  /* 0x000000ff0e067290 */ /* 0x000fe8000fffe1ff */
[----:B------:R-:W-:Y:S01]  /*5830*/  UIMAD UR13, UR30, UR6, UR13 ;  /* 0x000000061e0d72a4 */ /* 0x000fe2000f8e020d */
[----:B------:R-:W-:Y:S11]  /*5840*/  @!P2 BRA `(.L_x_73) ;  /* 0x000000000030a947 */ /* 0x000ff60003800000 */
[----:B------:R-:W-:Y:S01]  /*5850*/  UPLOP3.LUT UP4, UPT, UPT, UPT, UP5, 0x80, 0x8 ;  /* 0x000000000008789c */ /* 0x000fe20003f8f050 */
[----:B------:R-:W-:Y:S01]  /*5860*/  MOV R59, 0x1 ;  /* 0x00000001003b7802 */ /* 0x000fe20000000f00 */
[----:B------:R-:W1:Y:S04]  /*5870*/  LDCU.64 UR4, c[0x0][0x358] ;  /* 0x00006b00ff0477ac */ /* 0x000e680008000a00 */
[----:B------:R-:W-:Y:S11]  /*5880*/  PLOP3.LUT P2, PT, PT, PT, UP4, 0x80, 0x8 ;  /* 0x000000000008781c */ /* 0x000ff60003f4f048 */
[----:B------:R-:W-:Y:S02]  /*5890*/  @!UPT UIADD3 URZ, UPT, UPT, URZ, URZ, URZ ;  /* 0x000000fffffff290 */ /* 0x000fe4000fffe0ff */
[----:B------:R-:W2:Y:S01]  /*58a0*/  @P2 LDC.64 R14, c[0x0][0x988] ;  /* 0x00026200ff0e2b82 */ /* 0x000ea20000000a00 */
[----:B------:R-:W-:Y:S04]  /*58b0*/  @P2 IMAD R0, R16, R2, RZ ;  /* 0x0000000210002224 */ /* 0x000fe800078e02ff */
[----:B--2---:R-:W-:Y:S01]  /*58c0*/  @P2 IMAD.WIDE R14, R0, 0x4, R14 ;  /* 0x00000004000e2825 */ /* 0x004fe200078e020e */
[----:B------:R-:W-:Y:S04]  /*58d0*/  MOV R0, 0x1 ;  /* 0x0000000100007802 */ /* 0x000fe80000000f00 */
[----:B-1---5:R1:W5:Y:S01]  /*58e0*/  @P2 LDG.E R26, desc[UR4][R14.64] ;  /* 0x000000040e1a2981 */ /* 0x022362000c1e1900 */
[----:B------:R-:W-:Y:S01]  /*58f0*/  @!P2 PRMT R59, R0, 0x7610, R59 ;  /* 0x00007610003ba816 */ /* 0x000fe2000000003b */
[----:B-1----:R-:W2:Y:S06]  /*5900*/  @!P2 LDC R26, c[0x0][0x980] ;  /* 0x00026000ff1aab82 */ /* 0x002eac0000000800 */
.L_x_73:
[----:B--2--5:R-:W-:Y:S01]  /*5910*/  @!P1 FSETP.EQ.AND P3, PT, R26, RZ, PT ;  /* 0x000000ff1a00920b */ /* 0x024fe20003f62000 */
[----:B------:R-:W-:Y:S01]  /*5920*/  @!UPT UIADD3 URZ, UPT, UPT, URZ, URZ, URZ ;  /* 0x000000fffffff290 */ /* 0x000fe2000fffe0ff */
[----:B------:R-:W-:Y:S11]  /*5930*/  @!P1 BRA `(.L_x_74) ;  /* 0x0000000000149947 */ /* 0x000ff60003800000 */
[----:B------:R-:W-:Y:S02]  /*5940*/  LOP3.LUT P1, RZ, R59, 0xff, RZ, 0xc0, !PT ;  /* 0x000000ff3bff7812 */ /* 0x000fe4000782c0ff */
[----:B------:R-:W-:Y:S04]  /*5950*/  PLOP3.LUT P3, PT, PT, PT, UP4, 0x80, 0x8 ;  /* 0x000000000008781c */ /* 0x000fe80003f6f048 */
[----:B------:R-:W-:Y:S07]  /*5960*/  PLOP3.LUT P3, PT, P3, PT, PT, 0x8, 0x80 ;  /* 0x000000000080781c */ /* 0x000fee0001f6e170 */
[----:B------:R-:W-:Y:S11]  /*5970*/  @P1 FSETP.EQ.AND P3, PT, R26, RZ, PT ;  /* 0x000000ff1a00120b */ /* 0x000ff60003f62000 */
[----:B------:R-:W-:Y:S02]  /*5980*/  @!UPT UIADD3 URZ, UPT, UPT, URZ, URZ, URZ ;  /* 0x000000fffffff290 */ /* 0x000fe4000fffe0ff */
.L_x_74:
[----:B------:R-:W-:Y:S01]  /*5990*/  ULEA UR5, UR25, UR24, 0x3 ;  /* 0x0000001819057291 */ /* 0x000fe2000f8e18ff */
[----:B------:R-:W-:Y:S02]  /*59a0*/  SHF.L.U32 R9, R12, 0x1f, RZ ;  /* 0x0000001f0c097819 */ /* 0x000fe400000006ff */
[----:B------:R-:W-:Y:S04]  /*59b0*/  ELECT P2, URZ, PT ;  /* 0x0000000000ff782f */ /* 0x000fe80003840000 */
[----:B------:R-:W-:Y:S02]  /*59c0*/  PLOP3.LUT P2, PT, P3, P2, PT, 0xf2, 0x2f ;  /* 0x00000000002f781c */ /* 0x000fe40001f45e72 */
[----:B------:R-:W1:Y:S02]  /*59d0*/  SYNCS.PHASECHK.TRANS64.TRYWAIT P1, [UR5+0xd8], R9 ;  /* 0x0000d809ff0075a7 */ /* 0x000e640008021105 */
[----:B-1----:R-:W-:Y:S09]  /*59e0*/  @!P1 BRA `(.L_x_75) ;  /* 0x0000003c007c9947 */ /* 0x002ff20003800000 */
.L_x_159:
[----:B------:R-:W2:Y:S01]  /*59f0*/  S2UR UR29, SR_CgaCtaId ;  /* 0x00000000001d79c3 */ /* 0x000ea20000008800 */
[----:B------:R-:W-:Y:S01]  /*5a00*/  VOTEU.ALL UP0, P2 ;  /* 0x0000000000ff7886 */ /* 0x000fe20001000000 */
[----:B-1----:R-:W-:Y:S01]  /*5a10*/  @!P2 IADD3 R9, P1, PT, R18, 0x680, RZ ;  /* 0x000006801209a810 */ /* 0x002fe20007f3e0ff */
[----:B------:R-:W-:Y:S01]  /*5a20*/  UIADD3 UR6, UPT, UPT, UR25, 0x1, URZ ;  /* 0x0000000119067890 */ /* 0x000fe2000fffe0ff */
[----:B------:R-:W-:Y:S01]  /*5a30*/  @P0 SHF.R.U32.HI R16, RZ, 0x10, R5 ;  /* 0x00000010ff100819 */ /* 0x000fe20000011605 */
[----:B------:R-:W-:Y:S01]  /*5a40*/  UMOV UR48, 0x0 ;  /* 0x0000000000307882 */ /* 0x000fe20000000000 */
[----:B------:R-:W-:Y:S01]  /*5a50*/  @!UP0 ULEA UR4, UR25, UR24, 0xd ;  /* 0x0000001819048291 */ /* 0x000fe2000f8e68ff */
[----:B------:R-:W-:Y:S01]  /*5a60*/  @!P2 IMAD.X R0, RZ, RZ, R19, P1 ;  /* 0x000000ffff00a224 */ /* 0x000fe200008e0613 */
[----:B------:R-:W-:Y:S01]  /*5a70*/  @!P2 R2UR UR7, R9 ;  /* 0x000000000907a2ca */ /* 0x000fe200000e0000 */
[----:B------:R-:W-:Y:S01]  /*5a80*/  UMOV UR49, 0x10000000 ;  /* 0x1000000000317882 */ /* 0x000fe20000000000 */
[----:B------:R-:W-:Y:S02]  /*5a90*/  @!UP0 UIADD3 UR8, UPT, UPT, UR4, 0x400, URZ ;  /* 0x0000040004088890 */ /* 0x000fe4000fffe0ff */
[----:B------:R-:W-:Y:S01]  /*5aa0*/  UISETP.NE.AND UP0, UPT, UR6, 0x3, UPT ;  /* 0x000000030600788c */ /* 0x000fe2000bf05270 */
[----:B------:R-:W-:Y:S01]  /*5ab0*/  @!P2 R2UR UR4, R0 ;  /* 0x000000000004a2ca */ /* 0x000fe200000e0000 */
[----:B------:R-:W-:Y:S02]  /*5ac0*/  @!P2 IMAD.MOV.U32 R0, RZ, RZ, 0x2000 ;  /* 0x00002000ff00a424 */ /* 0x000fe400078e00ff */
[----:B------:R-:W-:Y:S02]  /*5ad0*/  USEL UR6, UR6, URZ, UP0 ;  /* 0x000000ff06067287 */ /* 0x000fe40008000000 */
[----:B------:R-:W-:Y:S02]  /*5ae0*/  USEL UR23, URZ, 0x1, UP0 ;  /* 0x00000001ff177887 */ /* 0x000fe40008000000 */
[----:B------:R-:W-:Y:S01]  /*5af0*/  VOTEU.ALL UP0, P2 ;  /* 0x0000000000ff7886 */ /* 0x000fe20001000000 */
[----:B------:R-:W-:Y:S03]  /*5b00*/  IMAD.U32 R14, RZ, RZ, UR7 ;  /* 0x00000007ff0e7e24 */ /* 0x000fe6000f8e00ff */
[----:B------:R-:W-:Y:S01]  /*5b10*/  LOP3.LUT R12, R12, UR23, RZ, 0x3c, !PT ;  /* 0x000000170c0c7c12 */ /* 0x000fe2000f8e3cff */
[----:B------:R-:W-:Y:S01]  /*5b20*/  @!UP0 UMOV UR10, UR22 ;  /* 0x00000016000a8c82 */ /* 0x000fe20008000000 */
[----:B------:R-:W-:Y:S01]  /*5b30*/  IMAD.U32 R15, RZ, RZ, UR4 ;  /* 0x00000004ff0f7e24 */ /* 0x000fe2000f8e00ff */
[----:B------:R-:W-:Y:S01]  /*5b40*/  @!P2 R2UR UR20, R14 ;  /* 0x000000000e14a2ca */ /* 0x000fe200000e0000 */
[----:B------:R-:W-:Y:S01]  /*5b50*/  UIADD3 UR4, UPT, UPT, UR5, 0xc0, URZ ;  /* 0x000000c005047890 */ /* 0x000fe2000fffe0ff */
[----:B------:R-:W-:Y:S02]  /*5b60*/  SHF.L.U32 R9, R12, 0x1f, RZ ;  /* 0x0000001f0c097819 */ /* 0x000fe400000006ff */
[----:B------:R-:W-:Y:S01]  /*5b70*/  @!P2 R2UR UR21, R15 ;  /* 0x000000000f15a2ca */ /* 0x000fe200000e0000 */
[----:B--2---:R-:W-:Y:S03]  /*5b80*/  UPRMT UR7, UR29, 0x654, UR4 ;  /* 0x000006541d077896 */ /* 0x004fe60008000004 */
[----:B------:R-:W-:Y:S01]  /*5b90*/  @!UP0 UMOV UR9, UR4 ;  /* 0x0000000400098c82 */ /* 0x000fe20008000000 */
[----:B------:R-:W-:Y:S08]  /*5ba0*/  ULEA UR4, UR6, UR24, 0x3 ;  /* 0x0000001806047291 */ /* 0x000ff0000f8e18ff */
[----:B------:R1:W-:Y:S01]  /*5bb0*/  @!UP0 UTMALDG.5D [UR8], [UR20], desc[UR48] ;  /* 0x00003008140085b4 */ /* 0x0003e20008021000 */
[----:B------:R1:W-:Y:S01]  /*5bc0*/  @!P2 SYNCS.ARRIVE.TRANS64.RED.A0TR RZ, [UR5+0xc0], R0 ;  /* 0x0000c000ffffa9a7 */ /* 0x0003e20008300405 */
[----:B------:R-:W-:Y:S01]  /*5bd0*/  SYNCS.ARRIVE.TRANS64.RED.A1T0 RZ, [UR7], RZ ;  /* 0x000000ffffff79a7 */ /* 0x000fe20008100407 */
[----:B------:R-:W2:Y:S02]  /*5be0*/  SYNCS.PHASECHK.TRANS64.TRYWAIT P1, [UR4+0xd8], R9 ;  /* 0x0000d809ff0075a7 */ /* 0x000ea40008021104 */
[----:B-12---:R-:W-:Y:S05]  /*5bf0*/  @!P1 BRA `(.L_x_76) ;  /* 0x0000003c00109947 */ /* 0x006fea0003800000 */
.L_x_161:
[----:B------:R-:W2:Y:S01]  /*5c00*/  S2UR UR23, SR_CgaCtaId ;  /* 0x00000000001779c3 */ /* 0x000ea20000008800 */
[----:B------:R-:W-:Y:S01]  /*5c10*/  UIADD3 UR29, UPT, UPT, UR16, UR43, URZ ;  /* 0x0000002b101d7290 */ /* 0x000fe2000fffe0ff */
[----:B------:R-:W-:Y:S01]  /*5c20*/  @!P2 IADD3 R4, P1, PT, R18, 0x680, RZ ;  /* 0x000006801204a810 */ /* 0x000fe20007f3e0ff */
[----:B------:R-:W-:Y:S01]  /*5c30*/  UPLOP3.LUT UP1, UPT, UPT, UPT, UPT, 0x80, 0x8 ;  /* 0x000000000008789c */ /* 0x000fe20003f2f070 */
[----:B------:R-:W-:Y:S01]  /*5c40*/  LOP3.LUT R11, R11, 0x1, RZ, 0x3c, !PT ;  /* 0x000000010b0b7812 */ /* 0x000fe200078e3cff */
[----:B------:R-:W-:Y:S01]  /*5c50*/  VOTEU.ALL UP0, P2 ;  /* 0x0000000000ff7886 */ /* 0x000fe20001000000 */
[----:B------:R-:W-:Y:S01]  /*5c60*/  UMOV UR20, 0x0 ;  /* 0x0000000000147882 */ /* 0x000fe20000000000 */
[----:B-1----:R-:W-:Y:S01]  /*5c70*/  @!P2 IMAD.X R0, RZ, RZ, R19, P1 ;  /* 0x000000ffff00a224 */ /* 0x002fe200008e0613 */
[----:B------:R-:W-:Y:S02]  /*5c80*/  UMOV UR21, 0x10000000 ;  /* 0x1000000000157882 */ /* 0x000fe40000000000 */
[----:B------:R-:W-:Y:S02]  /*5c90*/  @!UP0 ULEA UR5, UR6, UR24, 0xd ;  /* 0x0000001806058291 */ /* 0x000fe4000f8e68ff */
[----:B------:R-:W-:Y:S02]  /*5ca0*/  UIADD3 UR6, UPT, UPT, UR6, 0x1, URZ ;  /* 0x0000000106067890 */ /* 0x000fe4000fffe0ff */
[----:B------:R-:W-:Y:S02]  /*5cb0*/  @!UP0 UIADD3 UR10, UPT, UPT, UR22, 0x20, URZ ;  /* 0x00000020160a8890 */ /* 0x000fe4000fffe0ff */
[----:B------:R-:W-:Y:S01]  /*5cc0*/  @!UP0 UIADD3 UR8, UPT, UPT, UR5, 0x400, URZ ;  /* 0x0000040005088890 */ /* 0x000fe2000fffe0ff */
[----:B------:R-:W-:Y:S01]  /*5cd0*/  @!P2 R2UR UR5, R0 ;  /* 0x000000000005a2ca */ /* 0x000fe200000e0000 */
[----:B------:R-:W-:Y:S02]  /*5ce0*/  UISETP.NE.AND UP0, UPT, UR6, 0x3, UPT ;  /* 0x000000030600788c */ /* 0x000fe4000bf05270 */
[----:B------:R-:W-:Y:S02]  /*5cf0*/  UIADD3 UR22, UPT, UPT, UR15, UR44, URZ ;  /* 0x0000002c0f167290 */ /* 0x000fe4000fffe0ff */
[----:B------:R-:W-:Y:S01]  /*5d00*/  USEL UR25, UR6, URZ, UP0 ;  /* 0x000000ff06197287 */ /* 0x000fe20008000000 */
[----:B------:R-:W-:Y:S02]  /*5d10*/  @!P2 R2UR UR6, R4 ;  /* 0x000000000406a2ca */ /* 0x000fe400000e0000 */
[----:B------:R-:W-:Y:S02]  /*5d20*/  PLOP3.LUT P0, PT, PT, PT, UP0, 0x80, 0x8 ;  /* 0x000000000008781c */ /* 0x000fe40003f0f008 */
[----:B------:R-:W-:Y:S02]  /*5d30*/  VOTEU.ALL UP0, P2 ;  /* 0x0000000000ff7886 */ /* 0x000fe40001000000 */
[----:B------:R-:W-:Y:S01]  /*5d40*/  SEL R0, RZ, 0x1, P0 ;  /* 0x00000001ff007807 */ /* 0x000fe20000000000 */
[----:B------:R-:W-:Y:S01]  /*5d50*/  IMAD.U32 R5, RZ, RZ, UR5 ;  /* 0x00000005ff057e24 */ /* 0x000fe2000f8e00ff */
[----:B------:R-:W-:Y:S02]  /*5d60*/  UIADD3 UR5, UPT, UPT, UR4, 0xc0, URZ ;  /* 0x000000c004057890 */ /* 0x000fe4000fffe0ff */
[----:B------:R-:W-:Y:S02]  /*5d70*/  LOP3.LUT R12, R12, R0, RZ, 0x3c, !PT ;  /* 0x000000000c0c7212 */ /* 0x000fe400078e3cff */
[----:B------:R-:W-:Y:S01]  /*5d80*/  @!P2 R2UR UR7, R5 ;  /* 0x000000000507a2ca */ /* 0x000fe200000e0000 */
[----:B------:R-:W-:Y:S02]  /*5d90*/  IMAD.U32 R4, RZ, RZ, UR6 ;  /* 0x00000006ff047e24 */ /* 0x000fe4000f8e00ff */
[----:B------:R-:W-:Y:S01]  /*5da0*/  @!UP0 UMOV UR9, UR5 ;  /* 0x0000000500098c82 */ /* 0x000fe20008000000 */
[----:B--2---:R-:W-:Y:S02]  /*5db0*/  UPRMT UR5, UR23, 0x654, UR5 ;  /* 0x0000065417057896 */ /* 0x004fe40008000005 */
[----:B------:R-:W-:Y:S11]  /*5dc0*/  @!P2 R2UR UR6, R4 ;  /* 0x000000000406a2ca */ /* 0x000ff600000e0000 */
[----:B------:R-:W-:Y:S02]  /*5dd0*/  @!UPT UIADD3 URZ, UPT, UPT, URZ, URZ, URZ ;  /* 0x000000fffffff290 */ /* 0x000fe4000fffe0ff */
[----:B------:R1:W-:Y:S01]  /*5de0*/  @!UP0 UTMALDG.5D [UR8], [UR6], desc[UR20] ;  /* 0x00001408060085b4 */ /* 0x0003e20008021000 */
[----:B------:R1:W-:Y:S01]  /*5df0*/  @!P2 SYNCS.ARRIVE.TRANS64.RED.A0TR RZ, [UR4+0xc0], R8 ;  /* 0x0000c008ffffa9a7 */ /* 0x0003e20008300404 */
[----:B------:R-:W-:Y:S01]  /*5e00*/  SYNCS.ARRIVE.TRANS64.RED.A1T0 RZ, [UR5], RZ ;  /* 0x000000ffffff79a7 */ /* 0x000fe20008100405 */
[----:B------:R-:W-:Y:S05]  /*5e10*/  BRA.U UP2, `(.L_x_77) ;  /* 0xffffffed02f07547 */ /* 0x000fea000b83ffff */
[----:B------:R-:W-:Y:S01]  /*5e20*/  UIADD3 UR5, UPT, UPT, UR24, 0xd8, URZ ;  /* 0x000000d818057890 */ /* 0x000fe2000fffe0ff */
[----:B------:R-:W-:-:S03]  /*5e30*/  SHF.L.U32 R2, R12, 0x1f, RZ ;  /* 0x0000001f0c027819 */ /* 0x000fc600000006ff */
[----:B------:R-:W-:-:S09]  /*5e40*/  ULEA UR4, UR25, UR5, 0x3 ;  /* 0x0000000519047291 */ /* 0x000fd2000f8e18ff */
[----:B------:R-:W2:Y:S02]  /*5e50*/  SYNCS.PHASECHK.TRANS64.TRYWAIT P0, [UR4], R2 ;  /* 0x00000002ff0075a7 */ /* 0x000ea40008001104 */
[----:B--2---:R-:W-:Y:S05]  /*5e60*/  @!P0 BRA `(.L_x_78) ;  /* 0x00000038008c8947 */ /* 0x004fea0003800000 */
.L_x_163:
[----:B------:R-:W-:-:S04]  /*5e70*/  UIADD3 UR4, UPT, UPT, UR25, 0x1, URZ ;  /* 0x0000000119047890 */ /* 0x000fc8000fffe0ff */
[----:B------:R-:W-:-:S04]  /*5e80*/  UISETP.NE.AND UP0, UPT, UR4, 0x3, UPT ;  /* 0x000000030400788c */ /* 0x000fc8000bf05270 */
[----:B------:R-:W-:Y:S02]  /*5e90*/  USEL UR4, UR4, URZ, UP0 ;  /* 0x000000ff04047287 */ /* 0x000fe40008000000 */
[----:B------:R-:W-:-:S04]  /*5ea0*/  PLOP3.LUT P0, PT, PT, PT, UP0, 0x80, 0x8 ;  /* 0x000000000008781c */ /* 0x000fc80003f0f008 */
[----:B--2---:R-:W-:Y:S01]  /*5eb0*/  SEL R2, RZ, 0x1, P0 ;  /* 0x00000001ff027807 */ /* 0x004fe20000000000 */
[----:B------:R-:W-:-:S03]  /*5ec0*/  IMAD.U32 R0, RZ, RZ, UR4 ;  /* 0x00000004ff007e24 */ /* 0x000fc6000f8e00ff */
[----:B------:R-:W-:Y:S01]  /*5ed0*/  LOP3.LUT R12, R12, R2, RZ, 0x3c, !PT ;  /* 0x000000020c0c7212 */ /* 0x000fe200078e3cff */
[C---:B------:R-:W-:Y:S01]  /*5ee0*/  VIADD R4, R0.reuse, 0x1 ;  /* 0x0000000100047836 */ /* 0x040fe20000000000 */
[----:B------:R-:W-:Y:S02]  /*5ef0*/  LEA R2, R0, UR5, 0x3 ;  /* 0x0000000500027c11 */ /* 0x000fe4000f8e18ff */
[----:B------:R-:W-:Y:S02]  /*5f00*/  SHF.L.U32 R3, R12, 0x1f, RZ ;  /* 0x0000001f0c037819 */ /* 0x000fe400000006ff */
[----:B------:R-:W-:Y:S02]  /*5f10*/  ISETP.NE.AND P0, PT, R4, 0x3, PT ;  /* 0x000000030400780c */ /* 0x000fe40003f05270 */
[----:B------:R-:W2:Y:S02]  /*5f20*/  SYNCS.PHASECHK.TRANS64.TRYWAIT P1, [R2+URZ], R3 ;  /* 0x00000003020075a7 */ /* 0x000ea400080211ff */
[----:B------:R-:W-:-:S02]  /*5f30*/  SEL R0, RZ, 0x1, P0 ;  /* 0x00000001ff007807 */ /* 0x000fc40000000000 */
[----:B------:R-:W-:Y:S02]  /*5f40*/  SEL R4, R4, RZ, P0 ;  /* 0x000000ff04047207 */ /* 0x000fe40000000000 */
[----:B------:R-:W-:Y:S01]  /*5f50*/  LOP3.LUT R0, R12, R0, RZ, 0x3c, !PT ;  /* 0x000000000c007212 */ /* 0x000fe200078e3cff */
[----:B--2---:R-:W-:Y:S06]  /*5f60*/  @!P1 BRA `(.L_x_79) ;  /* 0x0000003800649947 */ /* 0x004fec0003800000 */
.L_x_164:
[----:B------:R-:W-:Y:S02]  /*5f70*/  LEA R4, R4, UR5, 0x3 ;  /* 0x0000000504047c11 */ /* 0x000fe4000f8e18ff */
[----:B------:R-:W-:-:S07]  /*5f80*/  SHF.L.U32 R0, R0, 0x1f, RZ ;  /* 0x0000001f00007819 */ /* 0x000fce00000006ff */
.L_x_80:
[----:B---3--:R3:W4:Y:S02]  /*5f90*/  SYNCS.PHASECHK.TRANS64.TRYWAIT P0, [R4+URZ], R0 ;  /* 0x00000000040075a7 */ /* 0x00872400080011ff */
[----:B----4-:R-:W-:Y:S05]  /*5fa0*/  @!P0 NANOSLEEP.SYNCS 0x989680 ;  /* 0x009896800000895d */ /* 0x010fea0003900000 */
[----:B------:R-:W4:Y:S02]  /*5fb0*/  @!P0 SYNCS.PHASECHK.TRANS64 P0, [R4+URZ], R0 ;  /* 0x00000000040085a7 */ /* 0x000f2400080010ff */
[----:B-1--4-:R-:W-:Y:S05]  /*5fc0*/  @P0 EXIT ;  /* 0x000000000000094d */ /* 0x012fea0003800000 */
[----:B------:R-:W-:Y:S05]  /*5fd0*/  BRA `(.L_x_80) ;  /* 0xfffffffc00ec7947 */ /* 0x000fea000383ffff */
.L_x_68:
[----:B------:R-:W-:-:S06]  /*5fe0*/  UISETP.GE.AND UP0, UPT, UR15, 0x4, UPT ;  /* 0x000000040f00788c */ /* 0x000fcc000bf06270 */
[----:B------:R-:W-:-:S13]  /*5ff0*/  PLOP3.LUT P0, PT, PT, PT, UP0, 0x80, 0x8 ;  /* 0x000000000008781c */ /* 0x000fda0003f0f008 */
[----:B-1----:R-:W-:Y:S05]  /*6000*/  @!P0 EXIT ;  /* 0x000000000000894d */ /* 0x002fea0003800000 */
[----:B------:R-:W1:Y:S08]  /*6010*/  S2UR UR4, SR_CgaCtaId ;  /* 0x00000000000479c3 */ /* 0x000e700000008800 */
[----:B------:R-:W-:Y:S01]  /*6020*/  BAR.SYNC.DEFER_BLOCKING 0x6, 0xa0 ;  /* 0x0182800000007b1d */ /* 0x000fe20000010000 */
[C---:B------:R-:W-:Y:S01]  /*6030*/  IMAD.SHL.U32 R7, R58.reuse, 0x20, RZ ;  /* 0x000000203a077824 */ /* 0x040fe200078e00ff */
[----:B------:R-:W-:Y:S01]  /*6040*/  SHF.R.U32.HI R6, RZ, 0x2, R58 ;  /* 0x00000002ff067819 */ /* 0x000fe2000001163a */
[C---:B------:R-:W-:Y:S01]  /*6050*/  IMAD.SHL.U32 R57, R58.reuse, 0x4, RZ ;  /* 0x000000043a397824 */ /* 0x040fe200078e00ff */
[----:B------:R-:W-:Y:S01]  /*6060*/  USHF.R.S32.HI UR54, URZ, 0x1f, UR5 ;  /* 0x0000001fff367899 */ /* 0x000fe20008011405 */
[C---:B------:R-:W-:Y:S01]  /*6070*/  R2P PR, R58.reuse, 0x6 ;  /* 0x000000063a007804 */ /* 0x040fe20000000000 */
[----:B------:R-:W-:Y:S01]  /*6080*/  UMOV UR50, 0x400 ;  /* 0x0000040000327882 */ /* 0x000fe20000000000 */
[----:B------:R-:W2:Y:S01]  /*6090*/  LDCU.64 UR6, c[0x0][0x988] ;  /* 0x00013100ff0677ac */ /* 0x000ea20008000a00 */
[----:B------:R-:W3:Y:S01]  /*60a0*/  LDC.64 R48, c[0x0][0x988] ;  /* 0x00026200ff307b82 */ /* 0x000ee20000000a00 */
[C---:B------:R-:W-:Y:S01]  /*60b0*/  LOP3.LUT R0, R7.reuse, 0xe0, RZ, 0xc0, !PT ;  /* 0x000000e007007812 */ /* 0x040fe200078ec0ff */
[----:B------:R-:W-:Y:S01]  /*60c0*/  IMAD.U32 R23, R58, 0x10000, RZ ;  /* 0x000100003a177824 */ /* 0x000fe200078e00ff */
[----:B------:R-:W-:Y:S01]  /*60d0*/  LOP3.LUT R7, R7, 0x100, RZ, 0xc0, !PT ;  /* 0x0000010007077812 */ /* 0x000fe200078ec0ff */
[----:B------:R-:W-:Y:S01]  /*60e0*/  IMAD.MOV.U32 R68, RZ, RZ, 0x8 ;  /* 0x00000008ff447424 */ /* 0x000fe200078e00ff */
[----:B------:R-:W-:Y:S01]  /*60f0*/  LOP3.LUT R57, R0, 0x1c, R57, 0xf8, !PT ;  /* 0x0000001c00397812 */ /* 0x000fe200078ef839 */
[C---:B------:R-:W-:Y:S01]  /*6100*/  IMAD.SHL.U32 R0, R58.reuse, 0x10, RZ ;  /* 0x000000103a007824 */ /* 0x040fe200078e00ff */
[----:B------:R-:W-:Y:S01]  /*6110*/  ULEA.HI UR54, UR54, UR5, URZ, 0x6 ;  /* 0x0000000536367291 */ /* 0x000fe2000f8f30ff */
[----:B------:R-:W4:Y:S01]  /*6120*/  LDC.64 R50, c[0x0][0x990] ;  /* 0x00026400ff327b82 */ /* 0x000f220000000a00 */
[----:B------:R-:W-:Y:S01]  /*6130*/  LOP3.LUT R57, R57, 0x4, R6, 0x78, !PT ;  /* 0x0000000439397812 */ /* 0x000fe200078e7806 */
[----:B------:R-:W-:Y:S01]  /*6140*/  IMAD.MOV.U32 R67, RZ, RZ, 0x10 ;  /* 0x00000010ff437424 */ /* 0x000fe200078e00ff */
[----:B------:R-:W-:Y:S01]  /*6150*/  LOP3.LUT R0, R7, 0x600, R0, 0xf8, !PT ;  /* 0x0000060007007812 */ /* 0x000fe200078ef800 */
[----:B------:R-:W-:Y:S01]  /*6160*/  IMAD.MOV.U32 R56, RZ, RZ, 0x1 ;  /* 0x00000001ff387424 */ /* 0x000fe200078e00ff */
[----:B------:R-:W-:Y:S01]  /*6170*/  LOP3.LUT R58, R58, 0x60, RZ, 0xc0, !PT ;  /* 0x000000603a3a7812 */ /* 0x000fe200078ec0ff */
[----:B------:R-:W-:Y:S01]  /*6180*/  IMAD.MOV.U32 R22, RZ, RZ, RZ ;  /* 0x000000ffff167224 */ /* 0x000fe200078e00ff */
[----:B-1----:R-:W-:Y:S01]  /*6190*/  ULEA UR50, UR4, UR50, 0x18 ;  /* 0x0000003204327291 */ /* 0x002fe2000f8ec0ff */
[----:B------:R-:W-:Y:S01]  /*61a0*/  LOP3.LUT R57, R0, R57, RZ, 0xfc, !PT ;  /* 0x0000003900397212 */ /* 0x000fe200078efcff */
[----:B--2---:R-:W-:Y:S01]  /*61b0*/  IMAD.U32 R62, RZ, RZ, UR6 ;  /* 0x00000006ff3e7e24 */ /* 0x004fe2000f8e00ff */
[----:B------:R-:W-:Y:S01]  /*61c0*/  CS2R R54, SRZ ;  /* 0x0000000000367805 */ /* 0x000fe2000001ff00 */
[----:B------:R-:W-:Y:S01]  /*61d0*/  IMAD.U32 R61, RZ, RZ, UR7 ;  /* 0x00000007ff3d7e24 */ /* 0x000fe2000f8e00ff */
[----:B------:R-:W1:Y:S01]  /*61e0*/  LDCU.64 UR6, c[0x0][0x9b0] ;  /* 0x00013600ff0677ac */ /* 0x000e620008000a00 */
[----:B------:R-:W-:-:S02]  /*61f0*/  LOP3.LUT R23, R23, 0x600000, RZ, 0xc0, !PT ;  /* 0x0060000017177812 */ /* 0x000fc400078ec0ff */
[----:B------:R-:W-:Y:S01]  /*6200*/  SEL R68, R68, 0xfffffff8, !P1 ;  /* 0xfffffff844447807 */ /* 0x000fe20004800000 */
[----:B------:R-:W2:Y:S01]  /*6210*/  LDS R2, [UR50+0x150] ;  /* 0x00015032ff027984 */ /* 0x000ea20008000800 */
[----:B------:R-:W-:Y:S01]  /*6220*/  UIADD3 UR4, UPT, UPT, UR50, 0x400, URZ ;  /* 0x0000040032047890 */ /* 0x000fe2000fffe0ff */
[----:B------:R-:W-:Y:S01]  /*6230*/  SEL R67, R67, 0xfffffff0, !P2 ;  /* 0xfffffff043437807 */ /* 0x000fe20005000000 */
[----:B------:R-:W2:Y:S04]  /*6240*/  LDCU UR58, c[0x0][0x370] ;  /* 0x00006e00ff3a77ac */ /* 0x000ea80008000800 */
[----:B------:R-:W-:Y:S01]  /*6250*/  IMAD.U32 R0, RZ, RZ, UR4 ;  /* 0x00000004ff007e24 */ /* 0x000fe2000f8e00ff */
[----:B------:R-:W-:Y:S01]  /*6260*/  UMOV UR52, URZ ;  /* 0x000000ff00347c82 */ /* 0x000fe20008000000 */
[----:B------:R-:W2:Y:S01]  /*6270*/  LDCU UR48, c[0x0][0xc0c] ;  /* 0x00018180ff3077ac */ /* 0x000ea20008000800 */
[----:B------:R-:W2:Y:S01]  /*6280*/  LDCU UR38, c[0x0][0xc30] ;  /* 0x00018600ff2677ac */ /* 0x000ea20008000800 */
[----:B-1----:R-:W-:-:S02]  /*6290*/  IMAD.U32 R64, RZ, RZ, UR6 ;  /* 0x00000006ff407e24 */ /* 0x002fc4000f8e00ff */
[----:B------:R-:W-:Y:S01]  /*62a0*/  IMAD.U32 R63, RZ, RZ, UR7 ;  /* 0x00000007ff3f7e24 */ /* 0x000fe2000f8e00ff */
[----:B------:R-:W1:Y:S01]  /*62b0*/  LDCU.64 UR46, c[0x0][0xc28] ;  /* 0x00018500ff2e77ac */ /* 0x000e620008000a00 */
[----:B------:R-:W1:Y:S01]  /*62c0*/  LDCU.128 UR60, c[0x0][0xc10] ;  /* 0x00018200ff3c77ac */ /* 0x000e620008000c00 */
[----:B------:R-:W1:Y:S01]  /*62d0*/  LDCU UR57, c[0x0][0x374] ;  /* 0x00006e80ff3977ac */ /* 0x000e620008000800 */
[----:B------:R-:W-:Y:S01]  /*62e0*/  USHF.R.S32.HI UR54, URZ, 0x6, UR54 ;  /* 0x00000006ff367899 */ /* 0x000fe20008011436 */
[----:B------:R-:W-:Y:S01]  /*62f0*/  UMOV UR55, URZ ;  /* 0x000000ff00377c82 */ /* 0x000fe20008000000 */
[----:B------:R-:W-:Y:S01]  /*6300*/  UMOV UR56, URZ ;  /* 0x000000ff00387c82 */ /* 0x000fe20008000000 */
[C---:B--2---:R-:W-:Y:S01]  /*6310*/  VIADD R3, R2.reuse, 0x40 ;  /* 0x0000004002037836 */ /* 0x044fe20000000000 */
[----:B------:R-:W-:-:S04]  /*6320*/  LOP3.LUT R2, R2, 0xffff, RZ, 0xc0, !PT ;  /* 0x0000ffff02027812 */ /* 0x000fc800078ec0ff */
[----:B------:R-:W-:-:S05]  /*6330*/  LOP3.LUT R3, R3, 0xffff, RZ, 0xc0, !PT ;  /* 0x0000ffff03037812 */ /* 0x000fca00078ec0ff */
[----:B-1-34-:R2:W-:Y:S02]  /*6340*/  STL.64 [R1], R2 ;  /* 0x0000000201007387 */ /* 0x01a5e40000100a00 */
.L_x_111:
[----:B--2---:R-:W-:Y:S04]  /*6350*/  SHF.L.U32 R2, R54, 0x1f, RZ ;  /* 0x0000001f36027819 */ /* 0x004fe800000006ff */
[----:B------:R-:W1:Y:S02]  /*6360*/  SYNCS.PHASECHK.TRANS64.TRYWAIT P0, [UR50+0x100], R2 ;  /* 0x00010002ff0075a7 */ /* 0x000e640008001132 */
[----:B-1----:R-:W-:Y:S05]  /*6370*/  @!P0 BRA `(.L_x_81) ;  /* 0x0000003400748947 */ /* 0x002fea0003800000 */
.L_x_166:
[----:B------:R-:W2:Y:S01]  /*6380*/  LDS.128 R4, [UR50+0x140] ;  /* 0x00014032ff047984 */ /* 0x000ea20008000c00 */
[----:B------:R-:W-:Y:S02]  /*6390*/  UIADD3 UR4, UPT, UPT, UR50, 0x108, URZ ;  /* 0x0000010832047890 */ /* 0x000fe4000fffe0ff */
[----:B------:R-:W-:Y:S02]  /*63a0*/  UISETP.GE.AND UP0, UPT, UR39, 0x1, UPT ;  /* 0x000000012700788c */ /* 0x000fe4000bf06270 */
[----:B------:R-:W-:Y:S01]  /*63b0*/  UPRMT UR4, URZ, 0x654, UR4 ;  /* 0x00000654ff047896 */ /* 0x000fe20008000004 */
[----:B------:R-:W-:Y:S01]  /*63c0*/  @!PT LDS RZ, [RZ] ;  /* 0x00000000fffff984 */ /* 0x000fe20000000800 */
[----:B------:R-:W-:Y:S01]  /*63d0*/  @!PT LDS RZ, [RZ] ;  /* 0x00000000fffff984 */ /* 0x000fe20000000800 */
[----:B------:R-:W-:Y:S01]  /*63e0*/  @!PT LDS RZ, [RZ] ;  /* 0x00000000fffff984 */ /* 0x000fe20000000800 */
[----:B------:R-:W-:Y:S01]  /*63f0*/  @!PT LDS RZ, [RZ] ;  /* 0x00000000fffff984 */ /* 0x000fe20000000800 */
[----:B------:R3:W-:Y:S06]  /*6400*/  MEMBAR.ALL.CTA ;  /* 0x0000000000007992 */ /* 0x0007ec0000008000 */
[----:B---3--:R-:W3:Y:S02]  /*6410*/  FENCE.VIEW.ASYNC.S ;  /* 0x00000000000073c6 */ /* 0x008ee40000000000 */
[----:B---3--:R-:W-:Y:S01]  /*6420*/  SYNCS.ARRIVE.TRANS64.RED.A1T0 RZ, [UR4], RZ ;  /* 0x000000ffffff79a7 */ /* 0x008fe20008100404 */
[----:B--2---:R-:W-:Y:S11]  /*6430*/  LOP3.LUT P0, RZ, R6, 0x1, RZ, 0xc0, !PT ;  /* 0x0000000106ff7812 */ /* 0x004ff6000780c0ff */
[----:B------:R-:W-:Y:S02]  /*6440*/  @!UPT UIADD3 URZ, UPT, UPT, URZ, URZ, URZ ;  /* 0x000000fffffff290 */ /* 0x000fe4000fffe0ff */
[----:B------:R-:W-:Y:S01]  /*6450*/  VOTEU.ANY UP1, P0 ;  /* 0x0000000000ff7886 */ /* 0x000fe20000020100 */
[----:B------:R-:W-:Y:S01]  /*6460*/  PLOP3.LUT P0, PT, PT, PT, UP1, 0x80, 0x8 ;  /* 0x000000000008781c */ /* 0x000fe20003f0f018 */
[----:B------:R-:W-:Y:S11]  /*6470*/  UP2UR UR59, UPR, URZ, 0x2 ;  /* 0x00000002ff3b7883 */ /* 0x000ff60008000000 */
[----:B------:R-:W-:Y:S01]  /*6480*/  @!UPT UIADD3 URZ, UPT, UPT, URZ, URZ, URZ ;  /* 0x000000fffffff290 */ /* 0x000fe2000fffe0ff */
[----:B-1----:R-:W-:Y:S02]  /*6490*/  @P0 MOV R2, R4 ;  /* 0x0000000400020202 */ /* 0x002fe40000000f00 */
[----:B------:R-:W-:Y:S02]  /*64a0*/  @P0 LOP3.LUT R0, R5, 0xffff, RZ, 0xc0, !PT ;  /* 0x0000ffff05000812 */ /* 0x000fe400078ec0ff */
[----:B------:R-:W-:Y:S02]  /*64b0*/  @P0 R2UR UR6, R2 ;  /* 0x00000000020602ca */ /* 0x000fe400000e0000 */
[----:B------:R-:W-:Y:S01]  /*64c0*/  @P0 R2UR UR5, R0 ;  /* 0x00000000000502ca */ /* 0x000fe200000e0000 */
[----:B------:R-:W-:Y:S05]  /*64d0*/  IMAD.U32 R0, RZ, RZ, UR54 ;  /* 0x00000036ff007e24 */ /* 0x000fea000f8e00ff */
[----:B------:R-:W-:Y:S05]  /*64e0*/  IABS R2, R0 ;  /* 0x0000000000027213 */ /* 0x000fea0000000000 */
[----:B------:R-:W-:Y:S02]  /*64f0*/  @UP1 UMOV UR37, UR6 ;  /* 0x0000000600251c82 */ /* 0x000fe40008000000 */
[----:B------:R-:W-:Y:S01]  /*6500*/  @UP1 UMOV UR36, UR5 ;  /* 0x0000000500241c82 */ /* 0x000fe20008000000 */
[----:B------:R-:W-:Y:S05]  /*6510*/  BRA.U !UP0, `(.L_x_82) ;  /* 0x0000000108cc7547 */ /* 0x000fea000b800000 */
[----:B------:R-:W1:Y:S01]  /*6520*/  LDCU UR9, c[0x0][0xc20] ;  /* 0x00018400ff0977ac */ /* 0x000e620008000800 */
[----:B------:R-:W-:Y:S02]  /*6530*/  UIMAD.WIDE.U32 UR4, UR57, UR63, URZ ;  /* 0x0000003f390472a5 */ /* 0x000fe4000f8e00ff */
[----:B------:R-:W-:Y:S02]  /*6540*/  UIMAD.WIDE.U32 UR6, UR58, UR60, URZ ;  /* 0x0000003c3a0672a5 */ /* 0x000fe4000f8e00ff */
[----:B------:R-:W-:Y:S02]  /*6550*/  UIMAD.WIDE.U32 UR10, UR36, UR63, URZ ;  /* 0x0000003f240a72a5 */ /* 0x000fe4000f8e00ff */
[----:B------:R-:W-:Y:S02]  /*6560*/  UISETP.NE.AND UP0, UPT, UR62, 0x1, UPT ;  /* 0x000000013e00788c */ /* 0x000fe4000bf05270 */
[----:B------:R-:W-:Y:S02]  /*6570*/  UISETP.NE.AND UP1, UPT, UR48, 0x1, UPT ;  /* 0x000000013000788c */ /* 0x000fe4000bf25270 */
[----:B------:R-:W-:Y:S02]  /*6580*/  UISETP.NE.AND UP2, UPT, UR39, 0x1, UPT ;  /* 0x000000012700788c */ /* 0x000fe4000bf45270 */
[----:B------:R-:W-:Y:S01]  /*6590*/  UIMAD.WIDE.U32 UR12, UR37, UR60, URZ ;  /* 0x0000003c250c72a5 */ /* 0x000fe2000f8e00ff */
[----:B------:R-:W-:Y:S01]  /*65a0*/  UMOV UR4, UR5 ;  /* 0x0000000500047c82 */ /* 0x000fe20008000000 */
[----:B------:R-:W-:Y:S01]  /*65b0*/  UMOV UR6, UR11 ;  /* 0x0000000b00067c82 */ /* 0x000fe20008000000 */
[----:B-1----:R-:W-:Y:S03]  /*65c0*/  USHF.R.U32.HI UR8, URZ, UR9, UR4 ;  /* 0x00000009ff087299 */ /* 0x002fe60008011604 */
[----:B------:R-:W-:Y:S02]  /*65d0*/  UMOV UR4, UR7 ;  /* 0x0000000700047c82 */ /* 0x000fe40008000000 */
[----:B------:R-:W-:Y:S02]  /*65e0*/  USHF.R.U32.HI UR5, URZ, UR61, UR4 ;  /* 0x0000003dff057299 */ /* 0x000fe40008011604 */
[----:B------:R-:W-:Y:S02]  /*65f0*/  USEL UR4, UR57, UR8, !UP0 ;  /* 0x0000000839047287 */ /* 0x000fe4000c000000 */
[----:B------:R-:W-:Y:S02]  /*6600*/  USHF.R.U32.HI UR8, URZ, UR9, UR6 ;  /* 0x00000009ff087299 */ /* 0x000fe40008011606 */
[----:B------:R-:W-:Y:S02]  /*6610*/  UIMAD.WIDE.U32 UR6, UR4, UR46, URZ ;  /* 0x0000002e040672a5 */ /* 0x000fe4000f8e00ff */
[----:B------:R-:W-:Y:S02]  /*6620*/  USEL UR9, UR58, UR5, !UP1 ;  /* 0x000000053a097287 */ /* 0x000fe4000c800000 */
[----:B------:R-:W-:Y:S02]  /*6630*/  USEL UR8, UR36, UR8, !UP0 ;  /* 0x0000000824087287 */ /* 0x000fe4000c000000 */
[----:B------:R-:W-:Y:S01]  /*6640*/  UIMAD.WIDE.U32 UR10, UR9, UR46, URZ ;  /* 0x0000002e090a72a5 */ /* 0x000fe2000f8e00ff */
[----:B------:R-:W-:Y:S01]  /*6650*/  UMOV UR6, UR7 ;  /* 0x0000000700067c82 */ /* 0x000fe20008000000 */
[----:B------:R-:W-:Y:S01]  /*6660*/  UMOV UR5, UR13 ;  /* 0x0000000d00057c82 */ /* 0x000fe20008000000 */
[----:B------:R-:W-:Y:S02]  /*6670*/  @UP2 USHF.R.U32.HI UR4, URZ, UR47, UR6 ;  /* 0x0000002fff042299 */ /* 0x000fe40008011606 */
[----:B------:R-:W-:Y:S02]  /*6680*/  USHF.R.U32.HI UR5, URZ, UR61, UR5 ;  /* 0x0000003dff057299 */ /* 0x000fe40008011605 */
[----:B------:R-:W-:Y:S02]  /*6690*/  UIMAD UR4, UR39, UR4, URZ ;  /* 0x00000004270472a4 */ /* 0x000fe4000f8e02ff */
[----:B------:R-:W-:Y:S02]  /*66a0*/  USEL UR5, UR37, UR5, !UP1 ;  /* 0x0000000525057287 */ /* 0x000fe4000c800000 */
[----:B------:R-:W-:Y:S01]  /*66b0*/  UISETP.GE.AND UP0, UPT, UR8, UR4, UPT ;  /* 0x000000040800728c */ /* 0x000fe2000bf06270 */
[----:B------:R-:W-:Y:S01]  /*66c0*/  UMOV UR6, UR11 ;  /* 0x0000000b00067c82 */ /* 0x000fe20008000000 */
[----:B------:R-:W-:Y:S02]  /*66d0*/  UIMAD.WIDE.U32 UR10, UR8, UR46, URZ ;  /* 0x0000002e080a72a5 */ /* 0x000fe4000f8e00ff */
[----:B------:R-:W-:Y:S04]  /*66e0*/  @UP2 USHF.R.U32.HI UR9, URZ, UR47, UR6 ;  /* 0x0000002fff092299 */ /* 0x000fe80008011606 */
[----:B------:R-:W-:Y:S01]  /*66f0*/  UIMAD UR6, UR39, UR9, URZ ;  /* 0x00000009270672a4 */ /* 0x000fe2000f8e02ff */
[----:B------:R-:W-:Y:S03]  /*6700*/  UMOV UR4, UR11 ;  /* 0x0000000b00047c82 */ /* 0x000fe60008000000 */
[----:B------:R-:W-:Y:S02]  /*6710*/  UISETP.GE.OR UP0, UPT, UR5, UR6, UP0 ;  /* 0x000000060500728c */ /* 0x000fe40008706670 */
[----:B------:R-:W-:Y:S02]  /*6720*/  USHF.R.U32.HI UR4, URZ, UR47, UR4 ;  /* 0x0000002fff047299 */ /* 0x000fe40008011604 */
[----:B------:R-:W-:Y:S02]  /*6730*/  UIMAD.WIDE.U32 UR6, UR5, UR46, URZ ;  /* 0x0000002e050672a5 */ /* 0x000fe4000f8e00ff */
[----:B------:R-:W-:Y:S02]  /*6740*/  USEL UR11, UR8, UR4, !UP2 ;  /* 0x00000004080b7287 */ /* 0x000fe4000d000000 */
[----:B------:R-:W-:Y:S02]  /*6750*/  UIADD3 UR6, UPT, UPT, -UR5, URZ, URZ ;  /* 0x000000ff05067290 */ /* 0x000fe4000fffe1ff */
[----:B------:R-:W-:Y:S02]  /*6760*/  UIADD3 UR10, UPT, UPT, -UR11, URZ, URZ ;  /* 0x000000ff0b0a7290 */ /* 0x000fe4000fffe1ff */
[----:B------:R-:W-:Y:S02]  /*6770*/  UIMAD UR6, UR48, UR6, UR37 ;  /* 0x00000006300672a4 */ /* 0x000fe4000f8e0225 */
[----:B------:R-:W-:Y:S01]  /*6780*/  UIMAD UR10, UR39, UR10, UR8 ;  /* 0x0000000a270a72a4 */ /* 0x000fe2000f8e0208 */
[----:B------:R-:W-:Y:S01]  /*6790*/  @!UP0 UMOV UR4, UR7 ;  /* 0x0000000700048c82 */ /* 0x000fe20008000000 */
[----:B------:R-:W-:Y:S02]  /*67a0*/  UIADD3 UR7, UPT, UPT, -UR8, URZ, URZ ;  /* 0x000000ff08077290 */ /* 0x000fe4000fffe1ff */
[----:B------:R-:W-:Y:S04]  /*67b0*/  @!UP0 USHF.R.U32.HI UR4, URZ, UR47, UR4 ;  /* 0x0000002fff048299 */ /* 0x000fe80008011604 */
[----:B------:R-:W-:Y:S04]  /*67c0*/  @!UP0 USEL UR4, UR5, UR4, !UP2 ;  /* 0x0000000405048287 */ /* 0x000fe8000d000000 */
[----:B------:R-:W-:Y:S02]  /*67d0*/  @!UP0 UIMAD UR9, UR9, UR10, UR4 ;  /* 0x0000000a090982a4 */ /* 0x000fe4000f8e0204 */
[----:B------:R-:W-:Y:S02]  /*67e0*/  @!UP0 UIADD3 UR10, UPT, UPT, UR11, -UR4, URZ ;  /* 0x800000040b0a8290 */ /* 0x000fe4000fffe0ff */
[----:B------:R-:W-:Y:S02]  /*67f0*/  UIMAD UR4, UR62, UR7, UR36 ;  /* 0x000000073e0472a4 */ /* 0x000fe4000f8e0224 */
[----:B------:R-:W-:Y:S03]  /*6800*/  @!UP0 UIMAD UR8, UR10, UR39, UR5 ;  /* 0x000000270a0882a4 */ /* 0x000fe6000f8e0205 */
[----:B------:R-:W-:Y:S02]  /*6810*/  @!UP0 UMOV UR5, UR9 ;  /* 0x0000000900058c82 */ /* 0x000fe40008000000 */
[----:B------:R-:W-:Y:S02]  /*6820*/  UIMAD UR37, UR5, UR48, UR6 ;  /* 0x00000030052572a4 */ /* 0x000fe4000f8e0206 */
[----:B------:R-:W-:Y:S11]  /*6830*/  UIMAD UR36, UR8, UR62, UR4 ;  /* 0x0000003e082472a4 */ /* 0x000ff6000f8e0204 */
[----:B------:R-:W-:Y:S01]  /*6840*/  @!UPT UIADD3 URZ, UPT, UPT, URZ, URZ, URZ ;  /* 0x000000fffffff290 */ /* 0x000fe2000fffe0ff */
.L_x_82:
[----:B------:R-:W1:Y:S01]  /*6850*/  LDCU UR17, c[0x0][0x388] ;  /* 0x00007100ff1177ac */ /* 0x000e620008000800 */
[----:B------:R-:W-:Y:S01]  /*6860*/  R2UR UR6, R2 ;  /* 0x00000000020672ca */ /* 0x000fe200000e0000 */
[----:B------:R-:W-:Y:S01]  /*6870*/  IMAD R2, R22, 0x4, R1 ;  /* 0x0000000416027824 */ /* 0x000fe200078e0201 */
[----:B------:R-:W-:Y:S01]  /*6880*/  IABS R0, R0 ;  /* 0x0000000000007213 */ /* 0x000fe20000000000 */
[----:B------:R-:W2:Y:S01]  /*6890*/  LDCU UR16, c[0x0][0x38c] ;  /* 0x00007180ff1077ac */ /* 0x000ea20008000800 */
[----:B------:R-:W-:Y:S01]  /*68a0*/  @P0 SHF.R.U32.HI R66, RZ, 0x10, R5 ;  /* 0x00000010ff420819 */ /* 0x000fe20000011605 */
[----:B------:R-:W-:Y:S02]  /*68b0*/  UIADD3 UR11, UPT, UPT, UR50, 0x400, URZ ;  /* 0x00000400320b7890 */ /* 0x000fe4000fffe0ff */
[----:B------:R-:W5:Y:S01]  /*68c0*/  LDL R2, [R2] ;  /* 0x0000000002027983 */ /* 0x000f620000100800 */
[----:B------:R-:W-:Y:S01]  /*68d0*/  USHF.L.U32 UR42, UR29, 0x6, URZ ;  /* 0x000000061d2a7899 */ /* 0x000fe200080006ff */
[----:B------:R-:W-:Y:S04]  /*68e0*/  IMAD.MOV R0, RZ, RZ, -R0 ;  /* 0x000000ffff007224 */ /* 0x000fe800078e0a00 */
[----:B------:R-:W3:Y:S10]  /*68f0*/  I2F.RP R3, UR6 ;  /* 0x0000000600037d06 */ /* 0x000ef40008209400 */
[----:B---3--:R-:W3:Y:S01]  /*6900*/  MUFU.RCP R3, R3 ;  /* 0x0000000300037308 */ /* 0x008ee20000001000 */
[----:B-1----:R-:W-:Y:S02]  /*6910*/  IMAD.U32 R8, RZ, RZ, UR17 ;  /* 0x00000011ff087e24 */ /* 0x002fe4000f8e00ff */
[----:B---3--:R-:W-:Y:S07]  /*6920*/  VIADD R3, R3, 0xffffffe ;  /* 0x0ffffffe03037836 */ /* 0x008fee0000000000 */
[----:B------:R-:W1:Y:S02]  /*6930*/  F2I.FTZ.U32.TRUNC.NTZ R3, R3 ;  /* 0x0000000300037305 */ /* 0x000e64000021f000 */
[----:B-1----:R-:W-:Y:S02]  /*6940*/  R2UR UR5, R3 ;  /* 0x00000000030572ca */ /* 0x002fe400000e0000 */
[----:B------:R-:W-:Y:S01]  /*6950*/  IABS R3, R8 ;  /* 0x0000000800037213 */ /* 0x000fe20000000000 */
[----:B------:R-:W-:Y:S03]  /*6960*/  IMAD.U32 R8, RZ, RZ, UR22 ;  /* 0x00000016ff087e24 */ /* 0x000fe6000f8e00ff */
[----:B------:R-:W-:Y:S02]  /*6970*/  R2UR UR7, R3 ;  /* 0x00000000030772ca */ /* 0x000fe400000e0000 */
[----:B------:R-:W-:Y:S04]  /*6980*/  IABS R8, R8 ;  /* 0x0000000800087213 */ /* 0x000fe80000000000 */
[----:B------:R-:W-:Y:S01]  /*6990*/  R2UR UR9, R8 ;  /* 0x00000000080972ca */ /* 0x000fe200000e0000 */
[----:B------:R-:W-:Y:S01]  /*69a0*/  UIADD3 UR4, UPT, UPT, URZ, -UR5, URZ ;  /* 0x80000005ff047290 */ /* 0x000fe2000fffe0ff */
[----:B--2---:R-:W-:Y:S03]  /*69b0*/  IMAD.U32 R8, RZ, RZ, UR16 ;  /* 0x00000010ff087e24 */ /* 0x004fe6000f8e00ff */
[----:B------:R-:W-:Y:S02]  /*69c0*/  UIMAD UR8, UR4, UR6, URZ ;  /* 0x00000006040872a4 */ /* 0x000fe4000f8e02ff */
[----:B------:R-:W1:Y:S01]  /*69d0*/  I2F.RP R3, UR7 ;  /* 0x0000000700037d06 */ /* 0x000e620008209400 */
[----:B------:R-:W-:Y:S01]  /*69e0*/  UMOV UR4, URZ ;  /* 0x000000ff00047c82 */ /* 0x000fe20008000000 */
[----:B------:R-:W-:Y:S01]  /*69f0*/  IABS R8, R8 ;  /* 0x0000000800087213 */ /* 0x000fe20000000000 */
[----:B------:R-:W-:Y:S02]  /*6a00*/  UIMAD.WIDE.U32 UR4, UR5, UR8, UR4 ;  /* 0x00000008050472a5 */ /* 0x000fe4000f8e0004 */
[----:B------:R-:W-:Y:S05]  /*6a10*/  R2UR UR8, R0 ;  /* 0x00000000000872ca */ /* 0x000fea00000e0000 */
[----:B------:R-:W2:Y:S01]  /*6a20*/  I2F.RP R10, R8 ;  /* 0x00000008000a7306 */ /* 0x000ea20000209400 */
[----:B------:R-:W-:Y:S02]  /*6a30*/  UMOV UR4, UR5 ;  /* 0x0000000500047c82 */ /* 0x000fe40008000000 */
[----:B------:R-:W-:Y:S07]  /*6a40*/  UIMAD.WIDE.U32 UR4, UR4, UR9, URZ ;  /* 0x00000009040472a5 */ /* 0x000fee000f8e00ff */
[----:B-1----:R-:W1:Y:S01]  /*6a50*/  MUFU.RCP R0, R3 ;  /* 0x0000000300007308 */ /* 0x002e620000001000 */
[----:B------:R-:W-:Y:S02]  /*6a60*/  UMOV UR43, UR5 ;  /* 0x00000005002b7c82 */ /* 0x000fe40008000000 */
[----:B------:R-:W-:Y:S07]  /*6a70*/  UIMAD UR4, UR43, UR8, UR9 ;  /* 0x000000082b0472a4 */ /* 0x000fee000f8e0209 */
[----:B--2---:R-:W2:Y:S01]  /*6a80*/  MUFU.RCP R10, R10 ;  /* 0x0000000a000a7308 */ /* 0x004ea20000001000 */
[----:B------:R-:W-:Y:S01]  /*6a90*/  UISETP.GT.U32.AND UP0, UPT, UR6, UR4, UPT ;  /* 0x000000040600728c */ /* 0x000fe2000bf04070 */
[----:B-1----:R-:W-:Y:S10]  /*6aa0*/  IADD3 R0, PT, PT, R0, 0xffffffe, RZ ;  /* 0x0ffffffe00007810 */ /* 0x002ff40007ffe0ff */
[----:B------:R-:W-:Y:S02]  /*6ab0*/  @!UP0 UIADD3 UR4, UPT, UPT, UR4, -UR6, URZ ;  /* 0x8000000604048290 */ /* 0x000fe4000fffe0ff */
[----:B------:R-:W-:Y:S01]  /*6ac0*/  @!UP0 UIADD3 UR43, UPT, UPT, UR43, 0x1, URZ ;  /* 0x000000012b2b8890 */ /* 0x000fe2000fffe0ff */
[----:B------:R-:W1:Y:S01]  /*6ad0*/  F2I.FTZ.U32.TRUNC.NTZ R0, R0 ;  /* 0x0000000000007305 */ /* 0x000e62000021f000 */
[----:B------:R-:W-:Y:S01]  /*6ae0*/  UISETP.GE.U32.AND UP2, UPT, UR4, UR6, UPT ;  /* 0x000000060400728c */ /* 0x000fe2000bf46070 */
[----:B--2---:R-:W-:Y:S01]  /*6af0*/  VIADD R10, R10, 0xffffffe ;  /* 0x0ffffffe0a0a7836 */ /* 0x004fe20000000000 */
[----:B------:R-:W-:Y:S02]  /*6b00*/  ULOP3.LUT UR4, UR22, UR54, URZ, 0x3c, !UPT ;  /* 0x0000003616047292 */ /* 0x000fe4000f8e3cff */
[----:B------:R-:W-:Y:S02]  /*6b10*/  UISETP.NE.AND UP0, UPT, UR54, URZ, UPT ;  /* 0x000000ff3600728c */ /* 0x000fe4000bf05270 */
[----:B------:R-:W-:Y:S03]  /*6b20*/  UISETP.GE.AND UP1, UPT, UR4, URZ, UPT ;  /* 0x000000ff0400728c */ /* 0x000fe6000bf26270 */
[----:B------:R-:W2:Y:S02]  /*6b30*/  F2I.FTZ.U32.TRUNC.NTZ R11, R10 ;  /* 0x0000000a000b7305 */ /* 0x000ea4000021f000 */
[----:B------:R-:W-:Y:S01]  /*6b40*/  @UP2 UIADD3 UR43, UPT, UPT, UR43, 0x1, URZ ;  /* 0x000000012b2b2890 */ /* 0x000fe2000fffe0ff */
[----:B-1----:R-:W-:Y:S05]  /*6b50*/  R2UR UR5, R0 ;  /* 0x00000000000572ca */ /* 0x002fea00000e0000 */
[----:B------:R-:W-:Y:S02]  /*6b60*/  @!UP1 UIADD3 UR43, UPT, UPT, -UR43, URZ, URZ ;  /* 0x000000ff2b2b9290 */ /* 0x000fe4000fffe1ff */
[----:B------:R-:W-:Y:S01]  /*6b70*/  @!UP0 ULOP3.LUT UR43, URZ, UR54, URZ, 0x33, !UPT ;  /* 0x00000036ff2b8292 */ /* 0x000fe2000f8e33ff */
[----:B--2---:R-:W-:Y:S01]  /*6b80*/  IADD3 R3, PT, PT, RZ, -R11, RZ ;  /* 0x8000000bff037210 */ /* 0x004fe20007ffe0ff */
[----:B------:R-:W-:Y:S04]  /*6b90*/  IMAD.MOV.U32 R10, RZ, RZ, RZ ;  /* 0x000000ffff0a7224 */ /* 0x000fe800078e00ff */
[----:B------:R-:W-:Y:S01]  /*6ba0*/  IMAD.U32 R0, RZ, RZ, UR43 ;  /* 0x0000002bff007e24 */ /* 0x000fe2000f8e00ff */
[----:B------:R-:W-:Y:S01]  /*6bb0*/  UIADD3 UR4, UPT, UPT, URZ, -UR5, URZ ;  /* 0x80000005ff047290 */ /* 0x000fe2000fffe0ff */
[----:B------:R-:W-:Y:S03]  /*6bc0*/  IMAD R3, R3, R8, RZ ;  /* 0x0000000803037224 */ /* 0x000fe600078e02ff */
[----:B------:R-:W-:Y:S01]  /*6bd0*/  IABS R0, R0 ;  /* 0x0000000000007213 */ /* 0x000fe20000000000 */
[----:B------:R-:W-:Y:S01]  /*6be0*/  UIMAD UR6, UR4, UR7, URZ ;  /* 0x00000007040672a4 */ /* 0x000fe2000f8e02ff */
[----:B------:R-:W-:Y:S02]  /*6bf0*/  IMAD.HI.U32 R11, R11, R3, R10 ;  /* 0x000000030b0b7227 */ /* 0x000fe400078e000a */
[----:B------:R-:W-:Y:S01]  /*6c00*/  R2UR UR8, R0 ;  /* 0x00000000000872ca */ /* 0x000fe200000e0000 */
[----:B------:R-:W-:Y:S02]  /*6c10*/  UMOV UR4, URZ ;  /* 0x000000ff00047c82 */ /* 0x000fe40008000000 */
[----:B------:R-:W-:Y:S07]  /*6c20*/  UIMAD.WIDE.U32 UR4, UR5, UR6, UR4 ;  /* 0x00000006050472a5 */ /* 0x000fee000f8e0004 */
[----:B------:R-:W-:Y:S03]  /*6c30*/  UMOV UR4, UR5 ;  /* 0x0000000500047c82 */ /* 0x000fe60008000000 */
        /* <DEDUP_REMOVED lines=8> */
[----:B------:R-:W-:Y:S04]  /*6cc0*/  ULOP3.LUT UR4, UR43, UR17, URZ, 0x3c, !UPT ;  /* 0x000000112b047292 */ /* 0x000fe8000f8e3cff */
[----:B------:R-:W-:Y:S05]  /*6cd0*/  UISETP.GE.AND UP0, UPT, UR4, URZ, UPT ;  /* 0x000000ff0400728c */ /* 0x000fea000bf06270 */
[----:B------:R-:W-:Y:S02]  /*6ce0*/  @UP1 UIADD3 UR44, UPT, UPT, UR44, 0x1, URZ ;  /* 0x000000012c2c1890 */ /* 0x000fe4000fffe0ff */
[----:B------:R-:W-:Y:S04]  /*6cf0*/  UISETP.NE.AND UP1, UPT, UR17, URZ, UPT ;  /* 0x000000ff1100728c */ /* 0x000fe8000bf25270 */
[----:B------:R-:W-:Y:S07]  /*6d00*/  @!UP0 UIADD3 UR44, UPT, UPT, -UR44, URZ, URZ ;  /* 0x000000ff2c2c8290 */ /* 0x000fee000fffe1ff */
[----:B------:R-:W-:Y:S02]  /*6d10*/  @!UP1 ULOP3.LUT UR44, URZ, UR17, URZ, 0x33, !UPT ;  /* 0x00000011ff2c9292 */ /* 0x000fe4000f8e33ff */
[----:B------:R-:W-:Y:S04]  /*6d20*/  UISETP.NE.AND UP1, UPT, UR38, 0x1, UPT ;  /* 0x000000012600788c */ /* 0x000fe8000bf25270 */
[----:B------:R-:W-:Y:S05]  /*6d30*/  IMAD.U32 R0, RZ, RZ, UR44 ;  /* 0x0000002cff007e24 */ /* 0x000fea000f8e00ff */
[----:B------:R-:W-:Y:S02]  /*6d40*/  IABS R0, R0 ;  /* 0x0000000000007213 */ /* 0x000fe40000000000 */
[----:B------:R-:W1:Y:S03]  /*6d50*/  @!UP1 LDCU.128 UR12, c[0x0][0xc10] ;  /* 0x00018200ff0c97ac */ /* 0x000e660008000c00 */
[----:B------:R-:W-:Y:S04]  /*6d60*/  IMAD.HI.U32 R11, R11, R0, RZ ;  /* 0x000000000b0b7227 */ /* 0x000fe800078e00ff */
[----:B------:R-:W-:Y:S01]  /*6d70*/  IMAD.MOV R3, RZ, RZ, -R11 ;  /* 0x000000ffff037224 */ /* 0x000fe200078e0a0b */
[----:B------:R-:W2:Y:S03]  /*6d80*/  @!UP1 LDCU UR10, c[0x0][0xc20] ;  /* 0x00018400ff0a97ac */ /* 0x000ea60008000800 */
[C---:B------:R-:W-:Y:S01]  /*6d90*/  IMAD R0, R8.reuse, R3, R0 ;  /* 0x0000000308007224 */ /* 0x040fe200078e0200 */
[----:B------:R-:W3:Y:S04]  /*6da0*/  @!UP1 LDCU UR5, c[0x0][0xc0c] ;  /* 0x00018180ff0597ac */ /* 0x000ee80008000800 */
[----:B------:R-:W-:Y:S01]  /*6db0*/  ISETP.GT.U32.AND P1, PT, R8, R0, PT ;  /* 0x000000000800720c */ /* 0x000fe20003f24070 */
[----:B-1----:R-:W-:Y:S02]  /*6dc0*/  UIMAD.WIDE.U32 UR6, UR36, UR15, URZ ;  /* 0x0000000f240672a5 */ /* 0x002fe4000f8e00ff */
[----:B------:R-:W-:Y:S02]  /*6dd0*/  UIMAD.WIDE.U32 UR8, UR37, UR12, URZ ;  /* 0x0000000c250872a5 */ /* 0x000fe4000f8e00ff */
[----:B------:R-:W-:Y:S02]  /*6de0*/  @!UP1 UISETP.NE.AND UP0, UPT, UR14, 0x1, UPT ;  /* 0x000000010e00988c */ /* 0x000fe4000bf05270 */
[----:B------:R-:W-:Y:S01]  /*6df0*/  ULOP3.LUT UR8, UR44, UR16, URZ, 0x3c, !UPT ;  /* 0x000000102c087292 */ /* 0x000fe2000f8e3cff */
[----:B------:R-:W-:Y:S02]  /*6e00*/  @!UP1 UMOV UR6, UR7 ;  /* 0x0000000700069c82 */ /* 0x000fe40008000000 */
[----:B------:R-:W-:Y:S01]  /*6e10*/  @!UP1 UMOV UR4, UR9 ;  /* 0x0000000900049c82 */ /* 0x000fe20008000000 */
[----:B--2---:R-:W-:Y:S02]  /*6e20*/  @!UP1 USHF.R.U32.HI UR6, URZ, UR10, UR6 ;  /* 0x0000000aff069299 */ /* 0x004fe40008011606 */
[-C--:B------:R-:W-:Y:S01]  /*6e30*/  @!P1 IADD3 R0, PT, PT, R0, -R8.reuse, RZ ;  /* 0x8000000800009210 */ /* 0x080fe20007ffe0ff */
[----:B---3--:R-:W-:Y:S01]  /*6e40*/  @!UP1 UISETP.NE.AND UP2, UPT, UR5, 0x1, UPT ;  /* 0x000000010500988c */ /* 0x008fe2000bf45270 */
[----:B------:R-:W-:Y:S01]  /*6e50*/  @!P1 VIADD R11, R11, 0x1 ;  /* 0x000000010b0b9836 */ /* 0x000fe20000000000 */
[----:B------:R-:W-:Y:S01]  /*6e60*/  @!UP1 USEL UR6, UR36, UR6, !UP0 ;  /* 0x0000000624069287 */ /* 0x000fe2000c000000 */
[----:B------:R-:W-:Y:S01]  /*6e70*/  ISETP.GE.U32.AND P2, PT, R0, R8, PT ;  /* 0x000000080000720c */ /* 0x000fe20003f46070 */
[----:B------:R-:W-:Y:S02]  /*6e80*/  UISETP.GE.AND UP0, UPT, UR8, URZ, UPT ;  /* 0x000000ff0800728c */ /* 0x000fe4000bf06270 */
[----:B------:R-:W-:Y:S04]  /*6e90*/  @!UP1 USHF.R.U32.HI UR4, URZ, UR13, UR4 ;  /* 0x0000000dff049299 */ /* 0x000fe80008011604 */
[----:B------:R-:W-:Y:S02]  /*6ea0*/  @!UP1 USEL UR7, UR37, UR4, !UP2 ;  /* 0x0000000425079287 */ /* 0x000fe4000d000000 */
[----:B------:R-:W-:Y:S02]  /*6eb0*/  UISETP.NE.AND UP2, UPT, UR16, URZ, UPT ;  /* 0x000000ff1000728c */ /* 0x000fe4000bf45270 */
[----:B------:R-:W-:Y:S02]  /*6ec0*/  @!UP1 UIADD3 UR4, UPT, UPT, -UR7, UR6, URZ ;  /* 0x0000000607049290 */ /* 0x000fe4000fffe1ff */
[----:B------:R-:W-:Y:S01]  /*6ed0*/  @!UP1 UIADD3 UR6, UPT, UPT, UR7, -UR6, URZ ;  /* 0x8000000607069290 */ /* 0x000fe2000fffe0ff */
[----:B------:R-:W-:Y:S01]  /*6ee0*/  @P2 VIADD R11, R11, 0x1 ;  /* 0x000000010b0b2836 */ /* 0x000fe20000000000 */
[----:B------:R-:W-:Y:S02]  /*6ef0*/  @!UP1 UIMAD UR37, UR4, UR5, UR37 ;  /* 0x00000005042592a4 */ /* 0x000fe4000f8e0225 */
[----:B------:R-:W-:Y:S02]  /*6f00*/  UIADD3 UR4, UPT, UPT, -UR43, URZ, URZ ;  /* 0x000000ff2b047290 */ /* 0x000fe4000fffe1ff */
[----:B------:R-:W-:Y:S01]  /*6f10*/  @!UP1 UIMAD UR36, UR6, UR14, UR36 ;  /* 0x0000000e062492a4 */ /* 0x000fe2000f8e0224 */
[----:B------:R-:W-:Y:S01]  /*6f20*/  R2UR UR45, R11 ;  /* 0x000000000b2d72ca */ /* 0x000fe200000e0000 */
[----:B------:R-:W-:Y:S02]  /*6f30*/  UIMAD UR5, UR54, UR4, UR22 ;  /* 0x00000004360572a4 */ /* 0x000fe4000f8e0216 */
[----:B------:R-:W-:Y:S02]  /*6f40*/  UIADD3 UR4, UPT, UPT, -UR44, URZ, URZ ;  /* 0x000000ff2c047290 */ /* 0x000fe4000fffe1ff */
[----:B------:R-:W-:Y:S02]  /*6f50*/  USHF.L.U32 UR53, UR5, 0x6, URZ ;  /* 0x0000000605357899 */ /* 0x000fe400080006ff */
[----:B------:R-:W-:Y:S06]  /*6f60*/  UIMAD UR43, UR17, UR4, UR43 ;  /* 0x00000004112b72a4 */ /* 0x000fec000f8e022b */
[----:B------:R-:W-:Y:S02]  /*6f70*/  @!UP0 UIADD3 UR45, UPT, UPT, -UR45, URZ, URZ ;  /* 0x000000ff2d2d8290 */ /* 0x000fe4000fffe1ff */
[----:B------:R-:W-:Y:S02]  /*6f80*/  ULOP3.LUT UP0, URZ, UR11, 0x3f0, URZ, 0xc0, !UPT ;  /* 0x000003f00bff7892 */ /* 0x000fe4000f80c0ff */
[----:B------:R-:W-:Y:S04]  /*6f90*/  @!UP2 ULOP3.LUT UR45, URZ, UR16, URZ, 0x33, !UPT ;  /* 0x00000010ff2da292 */ /* 0x000fe8000f8e33ff */
[----:B------:R-:W-:Y:S04]  /*6fa0*/  UIADD3 UR6, UPT, UPT, -UR45, URZ, URZ ;  /* 0x000000ff2d067290 */ /* 0x000fe8000fffe1ff */
[----:B------:R-:W-:Y:S01]  /*6fb0*/  UIMAD UR44, UR16, UR6, UR44 ;  /* 0x00000006102c72a4 */ /* 0x000fe2000f8e022c */
[----:B------:R-:W-:Y:S11]  /*6fc0*/  BRA.U !UP0, `(.L_x_83) ;  /* 0x00000001087c7547 */ /* 0x000ff6000b800000 */
[----:B------:R-:W1:Y:S01]  /*6fd0*/  LDCU.64 UR8, c[0x4][0x80] ;  /* 0x01001000ff0877ac */ /* 0x000e620008000a00 */
[----:B------:R-:W-:Y:S01]  /*6fe0*/  MOV R17, 0x0 ;  /* 0x0000000000117802 */ /* 0x000fe20000000f00 */
[----:B------:R-:W-:Y:S02]  /*6ff0*/  HFMA2 R12, -RZ, RZ, 0, 5.9604644775390625e-08 ;  /* 0x00000001ff0c7431 */ /* 0x000fe400000001ff */
[----:B------:R-:W-:Y:S01]  /*7000*/  IMAD.MOV.U32 R8, RZ, RZ, 0x70 ;  /* 0x00000070ff087424 */ /* 0x000fe200078e00ff */
[----:B------:R2:W3:Y:S01]  /*7010*/  LDC.64 R14, c[0x4][R17] ;  /* 0x01000000110e7b82 */ /* 0x0004e20000000a00 */
[----:B------:R-:W4:Y:S01]  /*7020*/  LDCU.64 UR6, c[0x4][0x88] ;  /* 0x01001100ff0677ac */ /* 0x000f220008000a00 */
[----:B------:R-:W-:Y:S01]  /*7030*/  IMAD.MOV.U32 R13, RZ, RZ, RZ ;  /* 0x000000ffff0d7224 */ /* 0x000fe200078e00ff */
[----:B------:R-:W2:Y:S01]  /*7040*/  LDCU.64 UR4, c[0x4][0x8] ;  /* 0x01000100ff0477ac */ /* 0x000ea20008000a00 */
[----:B-1----:R-:W-:Y:S01]  /*7050*/  MOV R5, UR9 ;  /* 0x0000000900057c02 */ /* 0x002fe20008000f00 */
[----:B------:R-:W-:Y:S01]  /*7060*/  IMAD.U32 R4, RZ, RZ, UR8 ;  /* 0x00000008ff047e24 */ /* 0x000fe2000f8e00ff */
[----:B----4-:R-:W-:Y:S01]  /*7070*/  MOV R7, UR7 ;  /* 0x0000000700077c02 */ /* 0x010fe20008000f00 */
[----:B------:R-:W-:Y:S01]  /*7080*/  IMAD.U32 R6, RZ, RZ, UR6 ;  /* 0x00000006ff067e24 */ /* 0x000fe2000f8e00ff */
[----:B--2---:R-:W-:Y:S01]  /*7090*/  MOV R11, UR5 ;  /* 0x00000005000b7c02 */ /* 0x004fe20008000f00 */
[----:B------:R-:W-:Y:S02]  /*70a0*/  IMAD.U32 R10, RZ, RZ, UR4 ;  /* 0x00000004ff0a7e24 */ /* 0x000fe4000f8e00ff */
[----:B------:R-:W-:Y:S07]  /*70b0*/  LEPC R20, `(.L_x_84) ;  /* 0x000000001014794e */ /* 0x000fee0000000000 */
[----:B---3-5:R-:W-:Y:S05]  /*70c0*/  CALL.ABS.NOINC R14 ;  /* 0x000000000e007343 */ /* 0x028fea0003c00000 */
.L_x_84:
[----:B------:R-:W1:Y:S01]  /*70d0*/  LDCU.64 UR8, c[0x4][0x80] ;  /* 0x01001000ff0877ac */ /* 0x000e620008000a00 */
[----:B------:R2:W3:Y:S01]  /*70e0*/  LDC.64 R14, c[0x4][R17] ;  /* 0x01000000110e7b82 */ /* 0x0004e20000000a00 */
[----:B------:R-:W-:Y:S02]  /*70f0*/  HFMA2 R12, -RZ, RZ, 0, 5.9604644775390625e-08 ;  /* 0x00000001ff0c7431 */ /* 0x000fe400000001ff */
[----:B------:R-:W-:Y:S02]  /*7100*/  IMAD.MOV.U32 R8, RZ, RZ, 0x70 ;  /* 0x00000070ff087424 */ /* 0x000fe400078e00ff */
[----:B------:R-:W-:Y:S01]  /*7110*/  IMAD.MOV.U32 R13, RZ, RZ, RZ ;  /* 0x000000ffff0d7224 */ /* 0x000fe200078e00ff */
[----:B------:R-:W4:Y:S01]  /*7120*/  LDCU.64 UR6, c[0x4][0x88] ;  /* 0x01001100ff0677ac */ /* 0x000f220008000a00 */
[----:B------:R-:W5:Y:S01]  /*7130*/  LDCU.64 UR4, c[0x4][0x8] ;  /* 0x01000100ff0477ac */ /* 0x000f620008000a00 */
[----:B-1----:R-:W-:Y:S02]  /*7140*/  MOV R4, UR8 ;  /* 0x0000000800047c02 */ /* 0x002fe40008000f00 */
[----:B------:R-:W-:Y:S02]  /*7150*/  MOV R5, UR9 ;  /* 0x0000000900057c02 */ /* 0x000fe40008000f00 */
[----:B----4-:R-:W-:Y:S01]  /*7160*/  MOV R7, UR7 ;  /* 0x0000000700077c02 */ /* 0x010fe20008000f00 */
[----:B------:R-:W-:Y:S01]  /*7170*/  IMAD.U32 R6, RZ, RZ, UR6 ;  /* 0x00000006ff067e24 */ /* 0x000fe2000f8e00ff */
[----:B-----5:R-:W-:Y:S01]  /*7180*/  MOV R11, UR5 ;  /* 0x00000005000b7c02 */ /* 0x020fe20008000f00 */
[----:B--2---:R-:W-:Y:S02]  /*7190*/  IMAD.U32 R10, RZ, RZ, UR4 ;  /* 0x00000004ff0a7e24 */ /* 0x004fe4000f8e00ff */
[----:B------:R-:W-:Y:S07]  /*71a0*/  LEPC R20, `(.L_x_83) ;  /* 0x000000001014794e */ /* 0x000fee0000000000 */
[----:B---3--:R-:W-:Y:S05]  /*71b0*/  CALL.ABS.NOINC R14 ;  /* 0x000000000e007343 */ /* 0x008fea0003c00000 */
.L_x_83:
[----:B------:R-:W-:Y:S02]  /*71c0*/  R2UR UR7, R62 ;  /* 0x000000003e0772ca */ /* 0x000fe400000e0000 */
[----:B------:R-:W-:Y:S02]  /*71d0*/  R2UR UR6, R64 ;  /* 0x00000000400672ca */ /* 0x000fe400000e0000 */
[----:B------:R-:W-:Y:S02]  /*71e0*/  ISETP.NE.U32.AND P3, PT, R50, RZ, PT ;  /* 0x000000ff3200720c */ /* 0x000fe40003f65070 */
[----:B------:R-:W-:Y:S02]  /*71f0*/  R2UR UR5, R61 ;  /* 0x000000003d0572ca */ /* 0x000fe400000e0000 */
[----:B------:R-:W-:Y:S02]  /*7200*/  R2UR UR4, R63 ;  /* 0x000000003f0472ca */ /* 0x000fe400000e0000 */
[----:B------:R-:W-:Y:S02]  /*7210*/  ISETP.NE.AND.EX P3, PT, R51, RZ, PT, P3 ;  /* 0x000000ff3300720c */ /* 0x000fe40003f65330 */
[----:B------:R-:W-:Y:S02]  /*7220*/  ISETP.NE.AND P6, PT, R65, RZ, PT ;  /* 0x000000ff4100720c */ /* 0x000fe40003fc5270 */
[----:B------:R-:W-:Y:S01]  /*7230*/  ISETP.NE.U32.AND P1, PT, RZ, UR7, PT ;  /* 0x00000007ff007c0c */ /* 0x000fe2000bf25070 */
[----:B------:R-:W-:Y:S01]  /*7240*/  UISETP.NE.U32.AND UP0, UPT, UR6, URZ, UPT ;  /* 0x000000ff0600728c */ /* 0x000fe2000bf05070 */
[----:B------:R-:W-:Y:S03]  /*7250*/  PLOP3.LUT P0, PT, PT, PT, PT, 0x8, 0x80 ;  /* 0x000000000080781c */ /* 0x000fe60003f0e170 */
[----:B------:R-:W-:Y:S02]  /*7260*/  ISETP.NE.AND.EX P1, PT, RZ, UR5, PT, P1 ;  /* 0x00000005ff007c0c */ /* 0x000fe4000bf25310 */
[----:B------:R-:W-:Y:S04]  /*7270*/  UISETP.NE.AND.EX UP0, UPT, UR4, URZ, UPT, UP0 ;  /* 0x000000ff0400728c */ /* 0x000fe8000bf05300 */
[----:B------:R-:W-:Y:S01]  /*7280*/  @P6 PLOP3.LUT P0, PT, P3, PT, PT, 0x80, 0x8 ;  /* 0x000000000008681c */ /* 0x000fe20001f0f070 */
[----:B------:R-:W-:Y:S01]  /*7290*/  @!UPT UIADD3 URZ, UPT, UPT, URZ, URZ, URZ ;  /* 0x000000fffffff290 */ /* 0x000fe2000fffe0ff */
[----:B------:R-:W-:Y:S11]  /*72a0*/  @!P3 BRA `(.L_x_85) ;  /* 0x000000000030b947 */ /* 0x000ff60003800000 */
[----:B------:R-:W-:Y:S01]  /*72b0*/  ISETP.NE.U32.AND P2, PT, R48, RZ, PT ;  /* 0x000000ff3000720c */ /* 0x000fe20003f45070 */
[----:B------:R-:W1:Y:S01]  /*72c0*/  LDCU.64 UR4, c[0x0][0x358] ;  /* 0x00006b00ff0477ac */ /* 0x000e620008000a00 */
[----:B------:R-:W-:Y:S02]  /*72d0*/  IMAD.MOV.U32 R59, RZ, RZ, 0x1 ;  /* 0x00000001ff3b7424 */ /* 0x000fe400078e00ff */
[----:B------:R-:W-:Y:S11]  /*72e0*/  ISETP.NE.AND.EX P2, PT, R49, RZ, PT, P2 ;  /* 0x000000ff3100720c */ /* 0x000ff60003f45320 */
[----:B------:R-:W-:Y:S02]  /*72f0*/  @!UPT UIADD3 URZ, UPT, UPT, URZ, URZ, URZ ;  /* 0x000000fffffff290 */ /* 0x000fe4000fffe0ff */
[----:B------:R-:W2:Y:S01]  /*7300*/  @P2 LDC.64 R4, c[0x0][0x988] ;  /* 0x00026200ff042b82 */ /* 0x000ea20000000a00 */
[----:B------:R-:W-:Y:S04]  /*7310*/  @P2 IMAD R0, R16, R50, RZ ;  /* 0x0000003210002224 */ /* 0x000fe800078e02ff */
[----:B--2---:R-:W-:Y:S04]  /*7320*/  @P2 IMAD.WIDE R4, R0, 0x4, R4 ;  /* 0x0000000400042825 */ /* 0x004fe800078e0204 */
[----:B------:R-:W-:Y:S01]  /*7330*/  HFMA2 R0, -RZ, RZ, 0, 5.9604644775390625e-08 ;  /* 0x00000001ff007431 */ /* 0x000fe200000001ff */
[----:B-1---5:R1:W5:Y:S04]  /*7340*/  @P2 LDG.E R26, desc[UR4][R4.64] ;  /* 0x00000004041a2981 */ /* 0x022368000c1e1900 */
[----:B------:R-:W-:Y:S01]  /*7350*/  @!P2 PRMT R59, R0, 0x7610, R59 ;  /* 0x00007610003ba816 */ /* 0x000fe2000000003b */
[----:B-1----:R-:W2:Y:S06]  /*7360*/  @!P2 LDC R26, c[0x0][0x980] ;  /* 0x00026000ff1aab82 */ /* 0x002eac0000000800 */
.L_x_85:
[----:B------:R-:W-:Y:S05]  /*7370*/  BRA.U !UP0, `(.L_x_86) ;  /* 0x00000001082c7547 */ /* 0x000fea000b800000 */
[----:B------:R-:W1:Y:S01]  /*7380*/  LDCU.64 UR4, c[0x0][0x9a8] ;  /* 0x00013500ff0477ac */ /* 0x000e620008000a00 */
[----:B------:R-:W-:Y:S01]  /*7390*/  R2UR UR8, R64 ;  /* 0x00000000400872ca */ /* 0x000fe200000e0000 */
[----:B------:R-:W3:Y:S01]  /*73a0*/  LDCU.64 UR6, c[0x0][0x358] ;  /* 0x00006b00ff0677ac */ /* 0x000ee20008000a00 */
[----:B-1----:R-:W-:Y:S04]  /*73b0*/  ISETP.NE.U32.AND P2, PT, RZ, UR4, PT ;  /* 0x00000004ff007c0c */ /* 0x002fe8000bf45070 */
[----:B------:R-:W-:Y:S11]  /*73c0*/  ISETP.NE.AND.EX P2, PT, RZ, UR5, PT, P2 ;  /* 0x00000005ff007c0c */ /* 0x000ff6000bf45320 */
[----:B------:R-:W-:Y:S02]  /*73d0*/  @!UPT UIADD3 URZ, UPT, UPT, URZ, URZ, URZ ;  /* 0x000000fffffff290 */ /* 0x000fe4000fffe0ff */
[----:B------:R-:W1:Y:S01]  /*73e0*/  @P2 LDC.64 R4, c[0x0][0x9a8] ;  /* 0x00026a00ff042b82 */ /* 0x000e620000000a00 */
[----:B------:R-:W-:Y:S04]  /*73f0*/  @P2 IMAD R0, R16, UR8, RZ ;  /* 0x0000000810002c24 */ /* 0x000fe8000f8e02ff */
[----:B-1----:R-:W-:Y:S05]  /*7400*/  @P2 IMAD.WIDE R4, R0, 0x4, R4 ;  /* 0x0000000400042825 */ /* 0x002fea00078e0204 */
[----:B---3-5:R1:W5:Y:S02]  /*7410*/  @P2 LDG.E R24, desc[UR6][R4.64] ;  /* 0x0000000604182981 */ /* 0x028364000c1e1900 */
[----:B-1----:R-:W3:Y:S02]  /*7420*/  @!P2 LDC R24, c[0x0][0x9a0] ;  /* 0x00026800ff18ab82 */ /* 0x002ee40000000800 */
.L_x_86:
[----:B--2--5:R-:W-:Y:S01]  /*7430*/  FSETP.NEU.AND P2, PT, R26, RZ, PT ;  /* 0x000000ff1a00720b */ /* 0x024fe20003f4d000 */
[----:B------:R-:W-:Y:S01]  /*7440*/  IMAD.U32 R3, RZ, RZ, UR52 ;  /* 0x00000034ff037e24 */ /* 0x000fe2000f8e00ff */
[----:B------:R-:W-:Y:S01]  /*7450*/  SEL R5, RZ, 0xffffffff, P1 ;  /* 0xffffffffff057807 */ /* 0x000fe20000800000 */
[----:B------:R-:W-:Y:S01]  /*7460*/  BSSY B1, `(.L_x_87) ;  /* 0x0000046000017945 */ /* 0x000fe20003800000 */
[----:B------:R-:W-:Y:S01]  /*7470*/  @P6 LOP3.LUT P1, RZ, R59, 0xff, RZ, 0xc0, !PT ;  /* 0x000000ff3bff6812 */ /* 0x000fe2000782c0ff */
[----:B------:R-:W-:Y:S01]  /*7480*/  IMAD.MOV.U32 R76, RZ, RZ, 0x1 ;  /* 0x00000001ff4c7424 */ /* 0x000fe200078e00ff */
[----:B------:R-:W-:Y:S01]  /*7490*/  @P6 SEL R0, RZ, 0xffffffff, P2 ;  /* 0xffffffffff006807 */ /* 0x000fe20001000000 */
[----:B------:R-:W-:Y:S01]  /*74a0*/  IMAD.IADD R25, R23, 0x1, R2 ;  /* 0x0000000117197824 */ /* 0x000fe200078e0202 */
[----:B------:R-:W-:Y:S01]  /*74b0*/  LOP3.LUT R74, R56, 0x1, RZ, 0x3c, !PT ;  /* 0x00000001384a7812 */ /* 0x000fe200078e3cff */
[----:B------:R-:W-:Y:S01]  /*74c0*/  IMAD.U32 R75, RZ, RZ, UR52 ;  /* 0x00000034ff4b7e24 */ /* 0x000fe2000f8e00ff */
[----:B------:R-:W-:Y:S02]  /*74d0*/  @P0 SEL R0, R5, R0, !P1 ;  /* 0x0000000005000207 */ /* 0x000fe40004800000 */
[----:B------:R-:W-:Y:S02]  /*74e0*/  CS2R R38, SRZ ;  /* 0x0000000000267805 */ /* 0x000fe4000001ff00 */
[----:B------:R-:W-:Y:S02]  /*74f0*/  LEA R3, R3, UR50, 0x3 ;  /* 0x0000003203037c11 */ /* 0x000fe4000f8e18ff */
[----:B------:R-:W-:Y:S02]  /*7500*/  CS2R R36, SRZ ;  /* 0x0000000000247805 */ /* 0x000fe4000001ff00 */
[----:B------:R-:W-:Y:S02]  /*7510*/  @P6 LOP3.LUT R0, R0, 0x1, RZ, 0xc0, !PT ;  /* 0x0000000100006812 */ /* 0x000fe400078ec0ff */
[----:B------:R-:W-:Y:S02]  /*7520*/  CS2R R34, SRZ ;  /* 0x0000000000227805 */ /* 0x000fe4000001ff00 */
[----:B------:R-:W-:Y:S02]  /*7530*/  LEA R73, R22, UR50, 0x3 ;  /* 0x0000003216497c11 */ /* 0x000fe4000f8e18ff */
[----:B------:R-:W-:Y:S02]  /*7540*/  CS2R R32, SRZ ;  /* 0x0000000000207805 */ /* 0x000fe4000001ff00 */
[----:B------:R-:W-:Y:S02]  /*7550*/  ISETP.NE.U32.OR P5, PT, R0, 0x1, !P6 ;  /* 0x000000010000780c */ /* 0x000fe400077a5470 */
[----:B------:R-:W-:Y:S02]  /*7560*/  CS2R R42, SRZ ;  /* 0x00000000002a7805 */ /* 0x000fe4000001ff00 */
[----:B------:R-:W-:Y:S02]  /*7570*/  LOP3.LUT P4, R69, R59, 0xff, RZ, 0xc0, !PT ;  /* 0x000000ff3b457812 */ /* 0x000fe4000788c0ff */
[----:B------:R-:W-:Y:S02]  /*7580*/  CS2R R40, SRZ ;  /* 0x0000000000287805 */ /* 0x000fe4000001ff00 */
[----:B------:R-:W-:Y:S02]  /*7590*/  SEL R4, RZ, 0xffffffff, P2 ;  /* 0xffffffffff047807 */ /* 0x000fe40001000000 */
[----:B------:R-:W-:Y:S02]  /*75a0*/  CS2R R46, SRZ ;  /* 0x00000000002e7805 */ /* 0x000fe4000001ff00 */
[----:B------:R-:W-:Y:S02]  /*75b0*/  P2R R70, PR, RZ, 0x20 ;  /* 0x00000020ff467803 */ /* 0x000fe40000000000 */
[----:B------:R-:W-:Y:S02]  /*75c0*/  CS2R R44, SRZ ;  /* 0x00000000002c7805 */ /* 0x000fe4000001ff00 */
[----:B------:R-:W-:Y:S04]  /*75d0*/  @P3 SEL R4, R5, R4, !P4 ;  /* 0x0000000405043207 */ /* 0x000fe80006000000 */
[----:B------:R-:W-:Y:S02]  /*75e0*/  LOP3.LUT R4, R4, 0x1, RZ, 0xc0, !PT ;  /* 0x0000000104047812 */ /* 0x000fe400078ec0ff */
[----:B------:R-:W-:Y:S02]  /*75f0*/  @P5 SHF.L.U32 R0, R74, 0x1f, RZ ;  /* 0x0000001f4a005819 */ /* 0x000fe400000006ff */
[----:B------:R-:W-:Y:S02]  /*7600*/  ISETP.NE.U32.AND P2, PT, R4, 0x1, PT ;  /* 0x000000010400780c */ /* 0x000fe40003f45070 */
[----:B------:R1:W2:Y:S02]  /*7610*/  @P5 SYNCS.PHASECHK.TRANS64.TRYWAIT P1, [R3+URZ+0xc0], R0 ;  /* 0x0000c000030055a7 */ /* 0x0002a400080211ff */
[----:B------:R-:W-:Y:S02]  /*7620*/  P2R R77, PR, RZ, 0x4 ;  /* 0x00000004ff4d7803 */ /* 0x000fe40000000000 */
[----:B-1----:R-:W-:Y:S04]  /*7630*/  SHF.L.U32 R0, R55, 0x1f, RZ ;  /* 0x0000001f37007819 */ /* 0x002fe800000006ff */
[----:B------:R1:W4:Y:S01]  /*7640*/  SYNCS.PHASECHK.TRANS64.TRYWAIT P0, [R73+URZ+0x110], R0 ;  /* 0x00011000490075a7 */ /* 0x00032200080011ff */
[----:B--2---:R-:W-:Y:S01]  /*7650*/  @P5 SEL R76, RZ, 0x1, !P1 ;  /* 0x00000001ff4c5807 */ /* 0x004fe20004800000 */
[----:B-1----:R-:W-:Y:S06]  /*7660*/  @!P5 BRA `(.L_x_88) ;  /* 0x000000000094d947 */ /* 0x002fec0003800000 */
[----:B------:R-:W-:Y:S01]  /*7670*/  HFMA2 R43, -RZ, RZ, 0, 0 ;  /* 0x00000000ff2b7431 */ /* 0x000fe200000001ff */
[----:B------:R-:W-:Y:S01]  /*7680*/  ISETP.NE.AND P1, PT, R76, RZ, PT ;  /* 0x000000ff4c00720c */ /* 0x000fe20003f25270 */
[----:B------:R-:W-:Y:S01]  /*7690*/  IMAD.U32 R5, RZ, RZ, UR52 ;  /* 0x00000034ff057e24 */ /* 0x000fe2000f8e00ff */
[----:B------:R-:W-:Y:S11]  /*76a0*/  BSSY B0, `(.L_x_89) ;  /* 0x0000005000007945 */ /* 0x000ff60003800000 */
[----:B------:R-:W-:Y:S05]  /*76b0*/  @P1 BRA `(.L_x_90) ;  /* 0x00000000000c1947 */ /* 0x000fea0003800000 */
[----:B------:R-:W-:Y:S04]  /*76c0*/  SHF.L.U32 R2, R74, 0x1f, RZ ;  /* 0x0000001f4a027819 */ /* 0x000fe800000006ff */
[----:B------:R-:W1:Y:S02]  /*76d0*/  SYNCS.PHASECHK.TRANS64.TRYWAIT P1, [R3+URZ+0xc0], R2 ;  /* 0x0000c002030075a7 */ /* 0x000e6400080211ff */
[----:B-1----:R-:W-:Y:S05]  /*76e0*/  @!P1 BRA `(.L_x_91) ;  /* 0x0000002000b09947 */ /* 0x002fea0003800000 */
.L_x_90:
[----:B------:R-:W-:Y:S05]  /*76f0*/  BSYNC B0 ;  /* 0x0000000000007941 */ /* 0x000fea0003800000 */
.L_x_89:
[----:B------:R-:W-:Y:S01]  /*7700*/  ISETP.NE.AND P1, PT, R77, RZ, PT ;  /* 0x000000ff4d00720c */ /* 0x000fe20003f25270 */
[----:B------:R-:W-:Y:S01]  /*7710*/  IMAD.MOV.U32 R42, RZ, RZ, RZ ;  /* 0x000000ffff2a7224 */ /* 0x000fe200078e00ff */
[----:B------:R-:W-:Y:S02]  /*7720*/  CS2R R40, SRZ ;  /* 0x0000000000287805 */ /* 0x000fe4000001ff00 */
[----:B------:R-:W-:Y:S02]  /*7730*/  CS2R R46, SRZ ;  /* 0x00000000002e7805 */ /* 0x000fe4000001ff00 */
[----:B------:R-:W-:Y:S02]  /*7740*/  CS2R R44, SRZ ;  /* 0x00000000002c7805 */ /* 0x000fe4000001ff00 */
[----:B------:R-:W-:Y:S02]  /*7750*/  CS2R R34, SRZ ;  /* 0x0000000000227805 */ /* 0x000fe4000001ff00 */
[----:B------:R-:W-:Y:S02]  /*7760*/  CS2R R32, SRZ ;  /* 0x0000000000207805 */ /* 0x000fe4000001ff00 */
[----:B------:R-:W-:Y:S02]  /*7770*/  CS2R R38, SRZ ;  /* 0x0000000000267805 */ /* 0x000fe4000001ff00 */
[----:B------:R-:W-:Y:S01]  /*7780*/  CS2R R36, SRZ ;  /* 0x0000000000247805 */ /* 0x000fe2000001ff00 */
[----:B------:R-:W-:Y:S01]  /*7790*/  @P1 IMAD R5, R5, 0x800, R57 ;  /* 0x0000080005051824 */ /* 0x000fe200078e0239 */
[----:B------:R-:W-:Y:S05]  /*77a0*/  @P1 WARPSYNC.ALL ;  /* 0x0000000000001948 */ /* 0x000fea0003800000 */
[----:B------:R-:W-:Y:S01]  /*77b0*/  @P1 LEA R5, R5, UR50, 0x2 ;  /* 0x0000003205051c11 */ /* 0x000fe2000f8e10ff */
[----:B------:R-:W-:Y:S04]  /*77c0*/  UIADD3 UR4, UPT, UPT, UR52, 0x1, URZ ;  /* 0x0000000134047890 */ /* 0x000fe8000fffe0ff */
[----:B------:R-:W2:Y:S01]  /*77d0*/  @P1 LDSM.16.M88.4 R44, [R5+0x400] ;  /* 0x00040000052c183b */ /* 0x000ea20000000200 */
[----:B------:R-:W-:Y:S01]  /*77e0*/  @P1 VIADD R4, R5, 0x400 ;  /* 0x0000040005041836 */ /* 0x000fe20000000000 */
[----:B------:R-:W-:Y:S01]  /*77f0*/  UISETP.NE.AND UP0, UPT, UR4, 0x3, UPT ;  /* 0x000000030400788c */ /* 0x000fe2000bf05270 */
[C-C-:B-1----:R-:W-:Y:S02]  /*7800*/  @P1 IMAD R3, R68.reuse, 0x4, R5.reuse ;  /* 0x0000000444031824 */ /* 0x142fe400078e0205 */
[C---:B------:R-:W-:Y:S01]  /*7810*/  @P1 IMAD R4, R67.reuse, 0x4, R4 ;  /* 0x0000000443041824 */ /* 0x040fe200078e0204 */
[----:B------:R-:W-:Y:S01]  /*7820*/  USEL UR4, UR4, URZ, UP0 ;  /* 0x000000ff04047287 */ /* 0x000fe20008000000 */
[----:B------:R-:W-:Y:S01]  /*7830*/  @P1 IMAD R2, R67, 0x4, R5 ;  /* 0x0000000443021824 */ /* 0x000fe200078e0205 */
[----:B------:R-:W1:Y:S01]  /*7840*/  @P1 LDSM.16.M88.4 R40, [R3+0x400] ;  /* 0x000400000328183b */ /* 0x000e620000000200 */
[----:B------:R-:W-:Y:S03]  /*7850*/  @P1 IMAD R4, R68, 0x4, R4 ;  /* 0x0000000444041824 */ /* 0x000fe600078e0204 */
[----:B------:R-:W-:Y:S01]  /*7860*/  IMAD.U32 R75, RZ, RZ, UR4 ;  /* 0x00000004ff4b7e24 */ /* 0x000fe2000f8e00ff */
[----:B------:R5:W1:Y:S05]  /*7870*/  @P1 LDSM.16.M88.4 R32, [R2+0x400] ;  /* 0x000400000220183b */ /* 0x000a6a0000000200 */
[----:B------:R1:W1:Y:S01]  /*7880*/  @P1 LDSM.16.M88.4 R36, [R4] ;  /* 0x000000000424183b */ /* 0x0002620000000200 */
[----:B------:R-:W-:Y:S04]  /*7890*/  PLOP3.LUT P1, PT, PT, PT, UP0, 0x80, 0x8 ;  /* 0x000000000008781c */ /* 0x000fe80003f2f008 */
[----:B-----5:R-:W-:Y:S04]  /*78a0*/  SEL R2, RZ, 0x1, P1 ;  /* 0x00000001ff027807 */ /* 0x020fe80000800000 */
[----:B--2---:R-:W-:Y:S02]  /*78b0*/  LOP3.LUT R74, R74, R2, RZ, 0x3c, !PT ;  /* 0x000000024a4a7212 */ /* 0x004fe400078e3cff */
.L_x_88:
[----:B------:R-:W-:Y:S05]  /*78c0*/  BSYNC B1 ;  /* 0x0000000000017941 */ /* 0x000fea0003800000 */
.L_x_87:
[----:B------:R-:W-:Y:S04]  /*78d0*/  SHF.R.U32.HI R2, RZ, 0x15, R25 ;  /* 0x00000015ff027819 */ /* 0x000fe80000011619 */
[----:B------:R-:W-:Y:S01]  /*78e0*/  LOP3.LUT P1, RZ, R2, 0x3, R60, 0x48, !PT ;  /* 0x0000000302ff7812 */ /* 0x000fe2000782483c */
[----:B------:R-:W-:Y:S01]  /*78f0*/  @!UPT UIADD3 URZ, UPT, UPT, URZ, URZ, URZ ;  /* 0x000000fffffff290 */ /* 0x000fe2000fffe0ff */
[----:B----4-:R-:W-:Y:S11]  /*7900*/  @P0 BRA `(.L_x_92) ;  /* 0x0000000000080947 */ /* 0x010ff60003800000 */
[----:B------:R-:W2:Y:S02]  /*7910*/  SYNCS.PHASECHK.TRANS64.TRYWAIT P0, [R73+URZ+0x110], R0 ;  /* 0x00011000490075a7 */ /* 0x000ea400080011ff */
[----:B--2---:R-:W-:Y:S05]  /*7920*/  @!P0 BRA `(.L_x_93) ;  /* 0x0000002000348947 */ /* 0x004fea0003800000 */
.L_x_92:
[----:B------:R-:W-:Y:S05]  /*7930*/  @!P1 BRA `(.L_x_94) ;  /* 0x0000000000409947 */ /* 0x000fea0003800000 */
[----:B------:R-:W4:Y:S01]  /*7940*/  LDCU.64 UR8, c[0x4][0x70] ;  /* 0x01000e00ff0877ac */ /* 0x000f220008000a00 */
[----:B------:R-:W-:Y:S01]  /*7950*/  MOV R3, 0x0 ;  /* 0x0000000000037802 */ /* 0x000fe20000000f00 */
[----:B------:R-:W-:Y:S02]  /*7960*/  HFMA2 R12, -RZ, RZ, 0, 5.9604644775390625e-08 ;  /* 0x00000001ff0c7431 */ /* 0x000fe400000001ff */
[----:B------:R-:W-:Y:S02]  /*7970*/  IMAD.MOV.U32 R8, RZ, RZ, 0x192 ;  /* 0x00000192ff087424 */ /* 0x000fe400078e00ff */
[----:B------:R-:W-:Y:S01]  /*7980*/  IMAD.MOV.U32 R13, RZ, RZ, RZ ;  /* 0x000000ffff0d7224 */ /* 0x000fe200078e00ff */
[----:B------:R-:W5:Y:S01]  /*7990*/  LDCU.64 UR6, c[0x4][0x78] ;  /* 0x01000f00ff0677ac */ /* 0x000f620008000a00 */
[----:B------:R-:W2:Y:S01]  /*79a0*/  LDC.64 R2, c[0x4][R3] ;  /* 0x0100000003027b82 */ /* 0x000ea20000000a00 */
[----:B------:R-:W3:Y:S01]  /*79b0*/  LDCU.64 UR4, c[0x4][0x10] ;  /* 0x01000200ff0477ac */ /* 0x000ee20008000a00 */
[----:B----4-:R-:W-:Y:S01]  /*79c0*/  MOV R5, UR9 ;  /* 0x0000000900057c02 */ /* 0x010fe20008000f00 */
[----:B-1----:R-:W-:Y:S01]  /*79d0*/  IMAD.U32 R4, RZ, RZ, UR8 ;  /* 0x00000008ff047e24 */ /* 0x002fe2000f8e00ff */
[----:B-----5:R-:W-:Y:S01]  /*79e0*/  MOV R7, UR7 ;  /* 0x0000000700077c02 */ /* 0x020fe20008000f00 */
[----:B------:R-:W-:Y:S01]  /*79f0*/  IMAD.U32 R6, RZ, RZ, UR6 ;  /* 0x00000006ff067e24 */ /* 0x000fe2000f8e00ff */
[----:B---3--:R-:W-:Y:S01]  /*7a00*/  MOV R11, UR5 ;  /* 0x00000005000b7c02 */ /* 0x008fe20008000f00 */
[----:B------:R-:W-:Y:S02]  /*7a10*/  IMAD.U32 R10, RZ, RZ, UR4 ;  /* 0x00000004ff0a7e24 */ /* 0x000fe4000f8e00ff */
[----:B------:R-:W-:Y:S07]  /*7a20*/  LEPC R20, `(.L_x_94) ;  /* 0x000000001014794e */ /* 0x000fee0000000000 */
[----:B--2---:R-:W-:Y:S05]  /*7a30*/  CALL.ABS.NOINC R2 ;  /* 0x0000000002007343 */ /* 0x004fea0003c00000 */
.L_x_94:
[----:B------:R-:W-:Y:S01]  /*7a40*/  LOP3.LUT R20, R44, 0xffffe000, RZ, 0xc0, !PT ;  /* 0xffffe0002c147812 */ /* 0x000fe200078ec0ff */
[----:B------:R-:W-:Y:S05]  /*7a50*/  WARPSYNC.ALL ;  /* 0x0000000000007948 */ /* 0x000fea0003800000 */
[----:B------:R-:W-:Y:S01]  /*7a60*/  R2UR UR4, R25 ;  /* 0x00000000190472ca */ /* 0x000fe200000e0000 */
[----:B------:R-:W-:Y:S01]  /*7a70*/  IMAD.SHL.U32 R72, R68, 0x4, RZ ;  /* 0x0000000444487824 */ /* 0x000fe200078e00ff */
[----:B------:R-:W-:Y:S01]  /*7a80*/  LOP3.LUT R21, R45, 0xffffe000, RZ, 0xc0, !PT ;  /* 0xffffe0002d157812 */ /* 0x000fe200078ec0ff */
[----:B------:R-:W-:Y:S01]  /*7a90*/  IMAD.SHL.U32 R71, R67, 0x4, RZ ;  /* 0x0000000443477824 */ /* 0x000fe200078e00ff */
[----:B------:R-:W-:Y:S01]  /*7aa0*/  LOP3.LUT R27, R46, 0xffffe000, RZ, 0xc0, !PT ;  /* 0xffffe0002e1b7812 */ /* 0x000fe200078ec0ff */
[----:B------:R-:W-:Y:S01]  /*7ab0*/  BSSY.RECONVERGENT B0, `(.L_x_95) ;  /* 0x000005a000007945 */ /* 0x000fe20003800200 */
[----:B------:R-:W-:Y:S07]  /*7ac0*/  ISETP.NE.AND P0, PT, R58, RZ, PT ;  /* 0x000000ff3a00720c */ /* 0x000fee0003f05270 */
[----:B-1----:R-:W2:Y:S02]  /*7ad0*/  LDTM.16dp128bit.x8 R4, tmem[UR4] ;  /* 0x00000004000479ee */ /* 0x002ea40008180000 */
[C---:B--23--:R-:W-:Y:S01]  /*7ae0*/  FMUL R0, R24.reuse, R4 ;  /* 0x0000000418007220 */ /* 0x04cfe20000400000 */
[C---:B------:R-:W-:Y:S01]  /*7af0*/  FMUL R2, R24.reuse, R5 ;  /* 0x0000000518027220 */ /* 0x040fe20000400000 */
[C---:B------:R-:W-:Y:S01]  /*7b00*/  FMUL R3, R24.reuse, R6 ;  /* 0x0000000618037220 */ /* 0x040fe20000400000 */
[----:B------:R-:W-:Y:S01]  /*7b10*/  FMUL R7, R24, R7 ;  /* 0x0000000718077220 */ /* 0x000fe20000400000 */
[C---:B------:R-:W-:Y:S01]  /*7b20*/  FFMA R28, R26.reuse, R20, R0 ;  /* 0x000000141a1c7223 */ /* 0x040fe20000000000 */
[----:B------:R-:W-:Y:S01]  /*7b30*/  LOP3.LUT R0, R47, 0xffffe000, RZ, 0xc0, !PT ;  /* 0xffffe0002f007812 */ /* 0x000fe200078ec0ff */
[----:B------:R-:W-:Y:S01]  /*7b40*/  FFMA R29, R26, R21, R2 ;  /* 0x000000151a1d7223 */ /* 0x000fe20000000002 */
[----:B------:R-:W-:Y:S01]  /*7b50*/  LOP3.LUT R2, R40, 0xffffe000, RZ, 0xc0, !PT ;  /* 0xffffe00028027812 */ /* 0x000fe200078ec0ff */
[C---:B------:R-:W-:Y:S01]  /*7b60*/  FFMA R30, R26.reuse, R27, R3 ;  /* 0x0000001b1a1e7223 */ /* 0x040fe20000000003 */
[----:B------:R-:W-:Y:S01]  /*7b70*/  LOP3.LUT R3, R41, 0xffffe000, RZ, 0xc0, !PT ;  /* 0xffffe00029037812 */ /* 0x000fe200078ec0ff */
[----:B------:R-:W-:Y:S01]  /*7b80*/  FFMA R31, R26, R0, R7 ;  /* 0x000000001a1f7223 */ /* 0x000fe20000000007 */
[----:B------:R-:W-:Y:S01]  /*7b90*/  LOP3.LUT R0, R42, 0xffffe000, RZ, 0xc0, !PT ;  /* 0xffffe0002a007812 */ /* 0x000fe200078ec0ff */
[C---:B------:R-:W-:Y:S01]  /*7ba0*/  FMUL R4, R24.reuse, R8 ;  /* 0x0000000818047220 */ /* 0x040fe20000400000 */
[----:B------:R-:W-:Y:S01]  /*7bb0*/  LOP3.LUT R7, R43, 0xffffe000, RZ, 0xc0, !PT ;  /* 0xffffe0002b077812 */ /* 0x000fe200078ec0ff */
[C---:B------:R-:W-:Y:S01]  /*7bc0*/  FMUL R5, R24.reuse, R9 ;  /* 0x0000000918057220 */ /* 0x040fe20000400000 */
[----:B------:R-:W-:Y:S01]  /*7bd0*/  F2FP.TF32.F32.PACK_B R28, R28 ;  /* 0x0000001cff1c723e */ /* 0x000fe200024050ff */
[----:B------:R-:W-:Y:S01]  /*7be0*/  FMUL R6, R24, R10 ;  /* 0x0000000a18067220 */ /* 0x000fe20000400000 */
[----:B------:R-:W-:Y:S01]  /*7bf0*/  F2FP.TF32.F32.PACK_B R29, R29 ;  /* 0x0000001dff1d723e */ /* 0x000fe200024050ff */
[----:B------:R-:W-:Y:S01]  /*7c00*/  FFMA R4, R26, R2, R4 ;  /* 0x000000021a047223 */ /* 0x000fe20000000004 */
[----:B------:R-:W-:Y:S01]  /*7c10*/  LOP3.LUT R2, R32, 0xffffe000, RZ, 0xc0, !PT ;  /* 0xffffe00020027812 */ /* 0x000fe200078ec0ff */
[----:B------:R-:W-:Y:S01]  /*7c20*/  FFMA R5, R26, R3, R5 ;  /* 0x000000031a057223 */ /* 0x000fe20000000005 */
[----:B------:R-:W-:Y:S01]  /*7c30*/  LOP3.LUT R3, R34, 0xffffe000, RZ, 0xc0, !PT ;  /* 0xffffe00022037812 */ /* 0x000fe200078ec0ff */
[----:B------:R-:W-:Y:S01]  /*7c40*/  FMUL R11, R24, R11 ;  /* 0x0000000b180b7220 */ /* 0x000fe20000400000 */
[----:B------:R-:W-:Y:S01]  /*7c50*/  F2FP.TF32.F32.PACK_B R30, R30 ;  /* 0x0000001eff1e723e */ /* 0x000fe200024050ff */
[----:B------:R-:W-:Y:S01]  /*7c60*/  FFMA R6, R26, R0, R6 ;  /* 0x000000001a067223 */ /* 0x000fe20000000006 */
[----:B------:R-:W-:Y:S01]  /*7c70*/  LOP3.LUT R0, R33, 0xffffe000, RZ, 0xc0, !PT ;  /* 0xffffe00021007812 */ /* 0x000fe200078ec0ff */
[C---:B------:R-:W-:Y:S01]  /*7c80*/  FMUL R8, R24.reuse, R12 ;  /* 0x0000000c18087220 */ /* 0x040fe20000400000 */
[----:B------:R-:W-:Y:S01]  /*7c90*/  F2FP.TF32.F32.PACK_B R31, R31 ;  /* 0x0000001fff1f723e */ /* 0x000fe200024050ff */
[----:B------:R-:W-:Y:S01]  /*7ca0*/  FMUL R9, R24, R13 ;  /* 0x0000000d18097220 */ /* 0x000fe20000400000 */
[----:B------:R-:W-:Y:S01]  /*7cb0*/  F2FP.TF32.F32.PACK_B R4, R4 ;  /* 0x00000004ff04723e */ /* 0x000fe200024050ff */
[----:B------:R-:W-:Y:S01]  /*7cc0*/  FFMA R7, R26, R7, R11 ;  /* 0x000000071a077223 */ /* 0x000fe2000000000b */
[----:B------:R-:W-:Y:S01]  /*7cd0*/  F2FP.TF32.F32.PACK_B R5, R5 ;  /* 0x00000005ff05723e */ /* 0x000fe200024050ff */
[----:B------:R-:W-:Y:S01]  /*7ce0*/  FMUL R10, R24, R14 ;  /* 0x0000000e180a7220 */ /* 0x000fe20000400000 */
[----:B------:R-:W-:Y:S01]  /*7cf0*/  F2FP.TF32.F32.PACK_B R6, R6 ;  /* 0x00000006ff06723e */ /* 0x000fe200024050ff */
[----:B------:R-:W-:Y:S01]  /*7d00*/  FFMA R8, R26, R2, R8 ;  /* 0x000000021a087223 */ /* 0x000fe20000000008 */
[----:B------:R-:W-:Y:S01]  /*7d10*/  LOP3.LUT R2, R35, 0xffffe000, RZ, 0xc0, !PT ;  /* 0xffffe00023027812 */ /* 0x000fe200078ec0ff */
[----:B------:R-:W-:Y:S01]  /*7d20*/  FMUL R12, R24, R16 ;  /* 0x00000010180c7220 */ /* 0x000fe20000400000 */
[----:B------:R-:W-:Y:S01]  /*7d30*/  LOP3.LUT R16, R36, 0xffffe000, RZ, 0xc0, !PT ;  /* 0xffffe00024107812 */ /* 0x000fe200078ec0ff */
[----:B------:R-:W-:Y:S01]  /*7d40*/  FFMA R9, R26, R0, R9 ;  /* 0x000000001a097223 */ /* 0x000fe20000000009 */
[----:B------:R-:W-:Y:S01]  /*7d50*/  LOP3.LUT R0, R37, 0xffffe000, RZ, 0xc0, !PT ;  /* 0xffffe00025007812 */ /* 0x000fe200078ec0ff */
[----:B------:R-:W-:Y:S01]  /*7d60*/  FMUL R15, R24, R15 ;  /* 0x0000000f180f7220 */ /* 0x000fe20000400000 */
[----:B------:R-:W-:Y:S01]  /*7d70*/  FFMA R10, R26, R3, R10 ;  /* 0x000000031a0a7223 */ /* 0x000fe2000000000a */
[----:B------:R-:W-:Y:S02]  /*7d80*/  IMAD.U32 R3, RZ, RZ, UR52 ;  /* 0x00000034ff037e24 */ /* 0x000fe4000f8e00ff */
[----:B------:R-:W-:Y:S01]  /*7d90*/  FMUL R13, R24, R17 ;  /* 0x00000011180d7220 */ /* 0x000fe20000400000 */
[C---:B------:R-:W-:Y:S01]  /*7da0*/  FFMA R11, R26.reuse, R2, R15 ;  /* 0x000000021a0b7223 */ /* 0x040fe2000000000f */
[----:B------:R-:W-:Y:S01]  /*7db0*/  FFMA R12, R26, R16, R12 ;  /* 0x000000101a0c7223 */ /* 0x000fe2000000000c */
[----:B------:R-:W-:Y:S01]  /*7dc0*/  IMAD R16, R3, 0x800, R57 ;  /* 0x0000080003107824 */ /* 0x000fe200078e0239 */
[----:B------:R-:W-:Y:S01]  /*7dd0*/  LOP3.LUT R2, R38, 0xffffe000, RZ, 0xc0, !PT ;  /* 0xffffe00026027812 */ /* 0x000fe200078ec0ff */
[C---:B------:R-:W-:Y:S01]  /*7de0*/  FMUL R14, R24.reuse, R18 ;  /* 0x00000012180e7220 */ /* 0x040fe20000400000 */
[----:B------:R-:W-:Y:S01]  /*7df0*/  LOP3.LUT R3, R39, 0xffffe000, RZ, 0xc0, !PT ;  /* 0xffffe00027037812 */ /* 0x000fe200078ec0ff */
[----:B------:R-:W-:Y:S01]  /*7e00*/  FMUL R19, R24, R19 ;  /* 0x0000001318137220 */ /* 0x000fe20000400000 */
[----:B------:R-:W-:Y:S01]  /*7e10*/  LEA R16, R16, UR50, 0x2 ;  /* 0x0000003210107c11 */ /* 0x000fe2000f8e10ff */
[C---:B------:R-:W-:Y:S01]  /*7e20*/  FFMA R13, R26.reuse, R0, R13 ;  /* 0x000000001a0d7223 */ /* 0x040fe2000000000d */
[C---:B------:R-:W-:Y:S01]  /*7e30*/  FFMA R14, R26.reuse, R2, R14 ;  /* 0x000000021a0e7223 */ /* 0x040fe2000000000e */
[----:B------:R-:W-:Y:S01]  /*7e40*/  FFMA R15, R26, R3, R19 ;  /* 0x000000031a0f7223 */ /* 0x000fe20000000013 */
[C-C-:B------:R-:W-:Y:S01]  /*7e50*/  IADD3 R3, PT, PT, R72.reuse, 0x400, R16.reuse ;  /* 0x0000040048037810 */ /* 0x140fe20007ffe010 */
[----:B------:R1:W-:Y:S01]  /*7e60*/  STSM.16.M88.4 [R16+0x400], R28 ;  /* 0x0004001c10007844 */ /* 0x0003e20000000200 */
[----:B------:R-:W-:Y:S02]  /*7e70*/  F2FP.TF32.F32.PACK_B R7, R7 ;  /* 0x00000007ff07723e */ /* 0x000fe400024050ff */
[----:B------:R-:W-:Y:S02]  /*7e80*/  IADD3 R0, PT, PT, R71, 0x400, R16 ;  /* 0x0000040047007810 */ /* 0x000fe40007ffe010 */
[----:B------:R-:W-:Y:S03]  /*7e90*/  F2FP.TF32.F32.PACK_B R8, R8 ;  /* 0x00000008ff08723e */ /* 0x000fe600024050ff */
[----:B------:R1:W-:Y:S01]  /*7ea0*/  STSM.16.M88.4 [R3], R4 ;  /* 0x0000000403007844 */ /* 0x0003e20000000200 */
[----:B------:R-:W-:Y:S01]  /*7eb0*/  F2FP.TF32.F32.PACK_B R9, R9 ;  /* 0x00000009ff09723e */ /* 0x000fe200024050ff */
[----:B------:R-:W-:Y:S01]  /*7ec0*/  IMAD.IADD R2, R72, 0x1, R0 ;  /* 0x0000000148027824 */ /* 0x000fe200078e0200 */
[----:B------:R-:W-:Y:S02]  /*7ed0*/  F2FP.TF32.F32.PACK_B R10, R10 ;  /* 0x0000000aff0a723e */ /* 0x000fe400024050ff */
[----:B------:R-:W-:Y:S02]  /*7ee0*/  F2FP.TF32.F32.PACK_B R11, R11 ;  /* 0x0000000bff0b723e */ /* 0x000fe400024050ff */
[----:B------:R-:W-:Y:S02]  /*7ef0*/  F2FP.TF32.F32.PACK_B R12, R12 ;  /* 0x0000000cff0c723e */ /* 0x000fe400024050ff */
[----:B------:R-:W-:Y:S01]  /*7f00*/  F2FP.TF32.F32.PACK_B R13, R13 ;  /* 0x0000000dff0d723e */ /* 0x000fe200024050ff */
[----:B------:R1:W-:Y:S01]  /*7f10*/  STSM.16.M88.4 [R0], R8 ;  /* 0x0000000800007844 */ /* 0x0003e20000000200 */
[----:B------:R-:W-:Y:S02]  /*7f20*/  F2FP.TF32.F32.PACK_B R14, R14 ;  /* 0x0000000eff0e723e */ /* 0x000fe400024050ff */
[----:B------:R-:W-:Y:S05]  /*7f30*/  F2FP.TF32.F32.PACK_B R15, R15 ;  /* 0x0000000fff0f723e */ /* 0x000fea00024050ff */
[----:B------:R1:W-:Y:S01]  /*7f40*/  STSM.16.M88.4 [R2], R12 ;  /* 0x0000000c02007844 */ /* 0x0003e20000000200 */
[----:B------:R-:W-:Y:S01]  /*7f50*/  @!PT LDS RZ, [RZ] ;  /* 0x00000000fffff984 */ /* 0x000fe20000000800 */
[----:B------:R-:W-:Y:S01]  /*7f60*/  @!PT LDS RZ, [RZ] ;  /* 0x00000000fffff984 */ /* 0x000fe20000000800 */
[----:B------:R-:W-:Y:S01]  /*7f70*/  @!PT LDS RZ, [RZ] ;  /* 0x00000000fffff984 */ /* 0x000fe20000000800 */
[----:B------:R-:W-:Y:S01]  /*7f80*/  @!PT LDS RZ, [RZ] ;  /* 0x00000000fffff984 */ /* 0x000fe20000000800 */
[----:B------:R2:W-:Y:S07]  /*7f90*/  MEMBAR.ALL.CTA ;  /* 0x0000000000007992 */ /* 0x0005ee0000008000 */
[----:B--2---:R-:W2:Y:S02]  /*7fa0*/  FENCE.VIEW.ASYNC.S ;  /* 0x00000000000073c6 */ /* 0x004ea40000000000 */
[----:B--2---:R-:W-:Y:S06]  /*7fb0*/  BAR.SYNC.DEFER_BLOCKING 0x1, 0x80 ;  /* 0x0042000000007b1d */ /* 0x004fec0000010000 */
[----:B------:R-:W-:Y:S05]  /*7fc0*/  @P0 BRA `(.L_x_96) ;  /* 0x0000000000200947 */ /* 0x000fea0003800000 */
[----:B------:R-:W2:Y:S01]  /*7fd0*/  LDCU.64 UR6, c[0x0][0x348] ;  /* 0x00006900ff0677ac */ /* 0x000ea20008000a00 */
[----:B------:R-:W-:Y:S01]  /*7fe0*/  ULEA UR5, UR52, UR50, 0xd ;  /* 0x0000003234057291 */ /* 0x000fe2000f8e68ff */
[----:B------:R-:W-:Y:S03]  /*7ff0*/  UMOV UR41, UR53 ;  /* 0x0000003500297c82 */ /* 0x000fe60008000000 */
[----:B------:R-:W-:Y:S02]  /*8000*/  UIADD3 UR40, UPT, UPT, UR5, 0x400, URZ ;  /* 0x0000040005287890 */ /* 0x000fe4000fffe0ff */
[----:B--2---:R-:W-:Y:S04]  /*8010*/  UIADD3 UR4, UP0, UPT, UR6, 0x780, URZ ;  /* 0x0000078006047890 */ /* 0x004fe8000ff1e0ff */
[----:B------:R-:W-:Y:S09]  /*8020*/  UIADD3.X UR5, UPT, UPT, URZ, UR7, URZ, UP0, !UPT ;  /* 0x00000007ff057290 */ /* 0x000ff200087fe4ff */
[----:B------:R2:W-:Y:S02]  /*8030*/  UTMASTG.5D [UR40], [UR4] ;  /* 0x00000028040073b5 */ /* 0x0005e40008020000 */
[----:B--2---:R0:W-:Y:S02]  /*8040*/  UTMACMDFLUSH ;  /* 0x00000000000079b7 */ /* 0x0041e40000000000 */
.L_x_96:
[----:B------:R-:W-:Y:S05]  /*8050*/  BSYNC.RECONVERGENT B0 ;  /* 0x0000000000007941 */ /* 0x000fea0003800200 */
.L_x_95:
[----:B------:R-:W-:Y:S01]  /*8060*/  UIADD3 UR51, UPT, UPT, UR52, 0x1, URZ ;  /* 0x0000000134337890 */ /* 0x000fe2000fffe0ff */
[----:B------:R-:W-:Y:S03]  /*8070*/  BSSY.RECONVERGENT B0, `(.L_x_97) ;  /* 0x0000005000007945 */ /* 0x000fe60003800200 */
[----:B------:R-:W-:Y:S04]  /*8080*/  UISETP.NE.AND UP0, UPT, UR51, 0x3, UPT ;  /* 0x000000033300788c */ /* 0x000fe8000bf05270 */
[----:B------:R-:W-:Y:S01]  /*8090*/  USEL UR49, UR51, URZ, UP0 ;  /* 0x000000ff33317287 */ /* 0x000fe20008000000 */
[----:B------:R-:W-:Y:S11]  /*80a0*/  @P0 BRA `(.L_x_98) ;  /* 0x0000000000040947 */ /* 0x000ff60003800000 */
[----:B------:R-:W-:Y:S04]  /*80b0*/  DEPBAR.LE SB0, 0x1 ;  /* 0x000080400000791a */ /* 0x000fe80000000000 */
.L_x_98:
[----:B------:R-:W-:Y:S05]  /*80c0*/  BSYNC.RECONVERGENT B0 ;  /* 0x0000000000007941 */ /* 0x000fea0003800200 */
.L_x_97:
[----:B------:R-:W-:Y:S01]  /*80d0*/  BAR.SYNC.DEFER_BLOCKING 0x1, 0x80 ;  /* 0x0042000000007b1d */ /* 0x000fe20000010000 */
[----:B------:R-:W-:Y:S01]  /*80e0*/  ISETP.NE.AND P1, PT, R70, RZ, PT ;  /* 0x000000ff4600720c */ /* 0x000fe20003f25270 */
[----:B------:R-:W-:Y:S01]  /*80f0*/  UISETP.NE.AND UP0, UPT, UR55, URZ, UPT ;  /* 0x000000ff3700728c */ /* 0x000fe2000bf05270 */
[----:B-1----:R-:W-:Y:S11]  /*8100*/  LEA R3, R75, UR50, 0x3 ;  /* 0x000000324b037c11 */ /* 0x002ff6000f8e18ff */
[----:B------:R-:W-:Y:S01]  /*8110*/  @P1 SHF.L.U32 R4, R74, 0x1f, RZ ;  /* 0x0000001f4a041819 */ /* 0x000fe200000006ff */
[----:B------:R-:W-:Y:S06]  /*8120*/  BRA.U !UP0, `(.L_x_99) ;  /* 0x0000000108287547 */ /* 0x000fec000b800000 */
[----:B------:R-:W1:Y:S01]  /*8130*/  S2R R0, SR_CgaCtaId ;  /* 0x0000000000007919 */ /* 0x000e620000008800 */
[----:B------:R-:W-:Y:S05]  /*8140*/  IMAD.U32 R2, RZ, RZ, UR56 ;  /* 0x00000038ff027e24 */ /* 0x000fea000f8e00ff */
[C---:B------:R-:W-:Y:S01]  /*8150*/  @P1 LEA R5, R2.reuse, UR50, 0x3 ;  /* 0x0000003202051c11 */ /* 0x040fe2000f8e18ff */
[----:B------:R-:W-:Y:S04]  /*8160*/  VIADD R2, R2, 0x1 ;  /* 0x0000000102027836 */ /* 0x000fe80000000000 */
[----:B------:R-:W-:Y:S01]  /*8170*/  @P1 VIADD R5, R5, 0xd8 ;  /* 0x000000d805051836 */ /* 0x000fe20000000000 */
[C---:B------:R-:W-:Y:S04]  /*8180*/  ISETP.NE.AND P0, PT, R2.reuse, 0x3, PT ;  /* 0x000000030200780c */ /* 0x040fe80003f05270 */
[----:B------:R-:W-:Y:S04]  /*8190*/  SEL R2, R2, RZ, P0 ;  /* 0x000000ff02027207 */ /* 0x000fe80000000000 */
[----:B------:R-:W-:Y:S02]  /*81a0*/  R2UR UR56, R2 ;  /* 0x00000000023872ca */ /* 0x000fe400000e0000 */
[----:B-1----:R-:W-:Y:S04]  /*81b0*/  @P1 PRMT R0, R0, 0x654, R5 ;  /* 0x0000065400001816 */ /* 0x002fe80000000005 */
[----:B------:R1:W-:Y:S09]  /*81c0*/  @P1 SYNCS.ARRIVE.TRANS64.RED.A1T0 RZ, [R0+URZ], RZ ;  /* 0x000000ff00ff19a7 */ /* 0x0003f200081004ff */
.L_x_99:
[----:B------:R-:W2:Y:S01]  /*81d0*/  @P1 SYNCS.PHASECHK.TRANS64.TRYWAIT P0, [R3+URZ+0xc0], R4 ;  /* 0x0000c004030015a7 */ /* 0x000ea200080011ff */
[----:B------:R-:W-:Y:S01]  /*81e0*/  BSSY B1, `(.L_x_100) ;  /* 0x0000017000017945 */ /* 0x000fe20003800000 */
[----:B--2---:R-:W-:Y:S03]  /*81f0*/  @P1 SEL R76, RZ, 0x1, !P0 ;  /* 0x00000001ff4c1807 */ /* 0x004fe60004000000 */
[----:B------:R-:W-:Y:S05]  /*8200*/  @!P1 BRA `(.L_x_101) ;  /* 0x0000000000509947 */ /* 0x000fea0003800000 */
[----:B------:R-:W-:Y:S01]  /*8210*/  ISETP.NE.AND P1, PT, R77, RZ, PT ;  /* 0x000000ff4d00720c */ /* 0x000fe20003f25270 */
[----:B------:R-:W-:Y:S01]  /*8220*/  BSSY B0, `(.L_x_102) ;  /* 0x000000a000007945 */ /* 0x000fe20003800000 */
[----:B------:R-:W-:Y:S11]  /*8230*/  ISETP.NE.AND P0, PT, R76, RZ, PT ;  /* 0x000000ff4c00720c */ /* 0x000ff60003f05270 */
[----:B------:R-:W-:Y:S05]  /*8240*/  @P1 IMAD R4, R75, 0x800, R57 ;  /* 0x000008004b041824 */ /* 0x000fea00078e0239 */
[----:B------:R-:W-:Y:S05]  /*8250*/  @P1 LEA R4, R4, UR50, 0x2 ;  /* 0x0000003204041c11 */ /* 0x000fea000f8e10ff */
[--C-:B-1----:R-:W-:Y:S02]  /*8260*/  @P1 IMAD.IADD R0, R71, 0x1, R4.reuse ;  /* 0x0000000147001824 */ /* 0x102fe400078e0204 */
[----:B------:R-:W-:Y:S01]  /*8270*/  @P1 IMAD.IADD R2, R72, 0x1, R4 ;  /* 0x0000000148021824 */ /* 0x000fe200078e0204 */
[----:B------:R-:W-:Y:S06]  /*8280*/  @P0 BRA `(.L_x_103) ;  /* 0x00000000000c0947 */ /* 0x000fec0003800000 */
[----:B------:R-:W-:Y:S04]  /*8290*/  SHF.L.U32 R74, R74, 0x1f, RZ ;  /* 0x0000001f4a4a7819 */ /* 0x000fe800000006ff */
[----:B------:R-:W1:Y:S02]  /*82a0*/  SYNCS.PHASECHK.TRANS64.TRYWAIT P0, [R3+URZ+0xc0], R74 ;  /* 0x0000c04a030075a7 */ /* 0x000e6400080011ff */
[----:B-1----:R-:W-:Y:S05]  /*82b0*/  @!P0 BRA `(.L_x_104) ;  /* 0x0000001400e48947 */ /* 0x002fea0003800000 */
.L_x_103:
[----:B------:R-:W-:Y:S05]  /*82c0*/  BSYNC B0 ;  /* 0x0000000000007941 */ /* 0x000fea0003800000 */
.L_x_102:
[----:B------:R-:W-:Y:S11]  /*82d0*/  ISETP.NE.AND P0, PT, R77, RZ, PT ;  /* 0x000000ff4d00720c */ /* 0x000ff60003f05270 */
[----:B------:R-:W-:Y:S02]  /*82e0*/  @!UPT UIADD3 URZ, UPT, UPT, URZ, URZ, URZ ;  /* 0x000000fffffff290 */ /* 0x000fe4000fffe0ff */
[----:B-1----:R-:W-:Y:S01]  /*82f0*/  @P0 IADD3 R3, PT, PT, R72, R0, RZ ;  /* 0x0000000048030210 */ /* 0x002fe20007ffe0ff */
[----:B------:R-:W-:Y:S05]  /*8300*/  @P0 WARPSYNC.ALL ;  /* 0x0000000000000948 */ /* 0x000fea0003800000 */
[----:B------:R2:W3:Y:S04]  /*8310*/  @P0 LDSM.16.M88.4 R44, [R4+0x400] ;  /* 0x00040000042c083b */ /* 0x0004e80000000200 */
[----:B------:R2:W4:Y:S04]  /*8320*/  @P0 LDSM.16.M88.4 R40, [R2+0x400] ;  /* 0x000400000228083b */ /* 0x0005280000000200 */
[----:B------:R2:W1:Y:S04]  /*8330*/  @P0 LDSM.16.M88.4 R32, [R0+0x400] ;  /* 0x000400000020083b */ /* 0x0004680000000200 */
[----:B------:R2:W1:Y:S02]  /*8340*/  @P0 LDSM.16.M88.4 R36, [R3+0x400] ;  /* 0x000400000324083b */ /* 0x0004640000000200 */
.L_x_101:
[----:B------:R-:W-:Y:S05]  /*8350*/  BSYNC B1 ;  /* 0x0000000000017941 */ /* 0x000fea0003800000 */
.L_x_100:
[----:B-12---:R-:W-:Y:S05]  /*8360*/  VIADD R0, R25, 0x20 ;  /* 0x0000002019007836 */ /* 0x006fea0000000000 */
[----:B------:R-:W-:Y:S04]  /*8370*/  SHF.R.U32.HI R0, RZ, 0x15, R0 ;  /* 0x00000015ff007819 */ /* 0x000fe80000011600 */
[----:B------:R-:W-:Y:S11]  /*8380*/  LOP3.LUT P0, RZ, R0, 0x3, R60, 0x48, !PT ;  /* 0x0000000300ff7812 */ /* 0x000ff6000780483c */
[----:B------:R-:W-:Y:S02]  /*8390*/  @!UPT UIADD3 URZ, UPT, UPT, URZ, URZ, URZ ;  /* 0x000000fffffff290 */ /* 0x000fe4000fffe0ff */
[----:B------:R-:W-:Y:S05]  /*83a0*/  @!P0 BRA `(.L_x_105) ;  /* 0x0000000000408947 */ /* 0x000fea0003800000 */
[----:B------:R-:W1:Y:S01]  /*83b0*/  LDCU.64 UR8, c[0x4][0x70] ;  /* 0x01000e00ff0877ac */ /* 0x000e620008000a00 */
[----:B------:R-:W-:Y:S01]  /*83c0*/  MOV R3, 0x0 ;  /* 0x0000000000037802 */ /* 0x000fe20000000f00 */
[----:B------:R-:W-:Y:S02]  /*83d0*/  HFMA2 R12, -RZ, RZ, 0, 5.9604644775390625e-08 ;  /* 0x00000001ff0c7431 */ /* 0x000fe400000001ff */
[----:B------:R-:W-:Y:S02]  /*83e0*/  IMAD.MOV.U32 R8, RZ, RZ, 0x192 ;  /* 0x00000192ff087424 */ /* 0x000fe400078e00ff */
[----:B------:R-:W-:Y:S01]  /*83f0*/  IMAD.MOV.U32 R13, RZ, RZ, RZ ;  /* 0x000000ffff0d7224 */ /* 0x000fe200078e00ff */
[----:B------:R-:W2:Y:S01]  /*8400*/  LDCU.64 UR6, c[0x4][0x78] ;  /* 0x01000f00ff0677ac */ /* 0x000ea20008000a00 */
[----:B------:R-:W3:Y:S01]  /*8410*/  LDC.64 R2, c[0x4][R3] ;  /* 0x0100000003027b82 */ /* 0x000ee20000000a00 */
[----:B------:R-:W5:Y:S01]  /*8420*/  LDCU.64 UR4, c[0x4][0x10] ;  /* 0x01000200ff0477ac */ /* 0x000f620008000a00 */
[----:B-1----:R-:W-:Y:S01]  /*8430*/  MOV R5, UR9 ;  /* 0x0000000900057c02 */ /* 0x002fe20008000f00 */
[----:B------:R-:W-:Y:S01]  /*8440*/  IMAD.U32 R4, RZ, RZ, UR8 ;  /* 0x00000008ff047e24 */ /* 0x000fe2000f8e00ff */
[----:B--2---:R-:W-:Y:S01]  /*8450*/  MOV R7, UR7 ;  /* 0x0000000700077c02 */ /* 0x004fe20008000f00 */
[----:B------:R-:W-:Y:S01]  /*8460*/  IMAD.U32 R6, RZ, RZ, UR6 ;  /* 0x00000006ff067e24 */ /* 0x000fe2000f8e00ff */
[----:B-----5:R-:W-:Y:S01]  /*8470*/  MOV R11, UR5 ;  /* 0x00000005000b7c02 */ /* 0x020fe20008000f00 */
[----:B------:R-:W-:Y:S02]  /*8480*/  IMAD.U32 R10, RZ, RZ, UR4 ;  /* 0x00000004ff0a7e24 */ /* 0x000fe4000f8e00ff */
[----:B------:R-:W-:Y:S07]  /*8490*/  LEPC R20, `(.L_x_105) ;  /* 0x000000001014794e */ /* 0x000fee0000000000 */
[----:B---34-:R-:W-:Y:S05]  /*84a0*/  CALL.ABS.NOINC R2 ;  /* 0x0000000002007343 */ /* 0x018fea0003c00000 */
.L_x_105:
[----:B------:R-:W-:Y:S01]  /*84b0*/  ISETP.NE.AND P1, PT, R58, RZ, PT ;  /* 0x000000ff3a00720c */ /* 0x000fe20003f25270 */
[----:B------:R-:W-:Y:S05]  /*84c0*/  WARPSYNC.ALL ;  /* 0x0000000000007948 */ /* 0x000fea0003800000 */
[----:B------:R-:W-:Y:S01]  /*84d0*/  R2UR UR4, R25 ;  /* 0x00000000190472ca */ /* 0x000fe200000e0000 */
[----:B------:R-:W1:Y:S01]  /*84e0*/  S2UR UR5, SR_CgaCtaId ;  /* 0x00000000000579c3 */ /* 0x000e620000008800 */
[----:B---3--:R-:W-:Y:S01]  /*84f0*/  LOP3.LUT R0, R44, 0xffffe000, RZ, 0xc0, !PT ;  /* 0xffffe0002c007812 */ /* 0x008fe200078ec0ff */
[----:B------:R-:W-:Y:S01]  /*8500*/  BSSY.RECONVERGENT B0, `(.L_x_106) ;  /* 0x0000060000007945 */ /* 0x000fe20003800200 */
[----:B------:R-:W-:Y:S02]  /*8510*/  LOP3.LUT R2, R45, 0xffffe000, RZ, 0xc0, !PT ;  /* 0xffffe0002d027812 */ /* 0x000fe400078ec0ff */
[----:B------:R-:W-:Y:S02]  /*8520*/  LOP3.LUT R3, R46, 0xffffe000, RZ, 0xc0, !PT ;  /* 0xffffe0002e037812 */ /* 0x000fe400078ec0ff */
[----:B------:R-:W-:Y:S02]  /*8530*/  LOP3.LUT R20, R47, 0xffffe000, RZ, 0xc0, !PT ;  /* 0xffffe0002f147812 */ /* 0x000fe400078ec0ff */
[----:B----4-:R-:W-:Y:S02]  /*8540*/  LOP3.LUT R21, R40, 0xffffe000, RZ, 0xc0, !PT ;  /* 0xffffe00028157812 */ /* 0x010fe400078ec0ff */
[----:B------:R-:W-:Y:S01]  /*8550*/  LOP3.LUT R25, R41, 0xffffe000, RZ, 0xc0, !PT ;  /* 0xffffe00029197812 */ /* 0x000fe200078ec0ff */
[----:B------:R-:W2:Y:S01]  /*8560*/  LDTM.16dp128bit.x8 R4, tmem[UR4+0x20] ;  /* 0x00002004000479ee */ /* 0x000ea20008180000 */
[----:B------:R-:W-:Y:S01]  /*8570*/  R2UR UR4, R73 ;  /* 0x00000000490472ca */ /* 0x000fe200000e0000 */
[----:B------:R-:W-:Y:S01]  /*8580*/  NOP ;  /* 0x0000000000007918 */ /* 0x000fe20000000000 */
[----:B------:R-:W-:Y:S02]  /*8590*/  LOP3.LUT R27, R42, 0xffffe000, RZ, 0xc0, !PT ;  /* 0xffffe0002a1b7812 */ /* 0x000fe400078ec0ff */
[----:B------:R-:W-:Y:S02]  /*85a0*/  LOP3.LUT R28, R43, 0xffffe000, RZ, 0xc0, !PT ;  /* 0xffffe0002b1c7812 */ /* 0x000fe400078ec0ff */
[----:B------:R-:W-:Y:S02]  /*85b0*/  LOP3.LUT R29, R32, 0xffffe000, RZ, 0xc0, !PT ;  /* 0xffffe000201d7812 */ /* 0x000fe400078ec0ff */
[----:B------:R-:W-:Y:S02]  /*85c0*/  LOP3.LUT R30, R33, 0xffffe000, RZ, 0xc0, !PT ;  /* 0xffffe000211e7812 */ /* 0x000fe400078ec0ff */
[----:B------:R-:W-:Y:S02]  /*85d0*/  LOP3.LUT R31, R34, 0xffffe000, RZ, 0xc0, !PT ;  /* 0xffffe000221f7812 */ /* 0x000fe400078ec0ff */
[----:B------:R-:W-:Y:S01]  /*85e0*/  LOP3.LUT R32, R35, 0xffffe000, RZ, 0xc0, !PT ;  /* 0xffffe00023207812 */ /* 0x000fe200078ec0ff */
[----:B------:R-:W-:Y:S01]  /*85f0*/  UIADD3 UR4, UPT, UPT, UR4, 0x120, URZ ;  /* 0x0000012004047890 */ /* 0x000fe2000fffe0ff */
[----:B------:R-:W-:Y:S02]  /*8600*/  LOP3.LUT R33, R36, 0xffffe000, RZ, 0xc0, !PT ;  /* 0xffffe00024217812 */ /* 0x000fe400078ec0ff */
[----:B------:R-:W-:Y:S02]  /*8610*/  LOP3.LUT R34, R37, 0xffffe000, RZ, 0xc0, !PT ;  /* 0xffffe00025227812 */ /* 0x000fe400078ec0ff */
[----:B------:R-:W-:Y:S02]  /*8620*/  LOP3.LUT R35, R38, 0xffffe000, RZ, 0xc0, !PT ;  /* 0xffffe00026237812 */ /* 0x000fe400078ec0ff */
[----:B------:R-:W-:Y:S01]  /*8630*/  LOP3.LUT R36, R39, 0xffffe000, RZ, 0xc0, !PT ;  /* 0xffffe00027247812 */ /* 0x000fe200078ec0ff */
[C---:B--2---:R-:W-:Y:S01]  /*8640*/  FMUL R4, R24.reuse, R4 ;  /* 0x0000000418047220 */ /* 0x044fe20000400000 */
[C---:B------:R-:W-:Y:S01]  /*8650*/  FMUL R5, R24.reuse, R5 ;  /* 0x0000000518057220 */ /* 0x040fe20000400000 */
[C---:B------:R-:W-:Y:S01]  /*8660*/  FMUL R6, R24.reuse, R6 ;  /* 0x0000000618067220 */ /* 0x040fe20000400000 */
[----:B------:R-:W-:Y:S01]  /*8670*/  FMUL R7, R24, R7 ;  /* 0x0000000718077220 */ /* 0x000fe20000400000 */
[----:B------:R-:W-:Y:S01]  /*8680*/  FFMA R4, R26, R0, R4 ;  /* 0x000000001a047223 */ /* 0x000fe20000000004 */
[----:B------:R-:W-:Y:S02]  /*8690*/  IMAD.U32 R0, RZ, RZ, UR49 ;  /* 0x00000031ff007e24 */ /* 0x000fe4000f8e00ff */
[----:B------:R-:W-:Y:S01]  /*86a0*/  FMUL R8, R24, R8 ;  /* 0x0000000818087220 */ /* 0x000fe20000400000 */
[----:B------:R-:W-:Y:S01]  /*86b0*/  FFMA R5, R26, R2, R5 ;  /* 0x000000021a057223 */ /* 0x000fe20000000005 */
[----:B------:R-:W-:Y:S01]  /*86c0*/  FMUL R9, R24, R9 ;  /* 0x0000000918097220 */ /* 0x000fe20000400000 */
[----:B------:R-:W-:Y:S01]  /*86d0*/  F2FP.TF32.F32.PACK_B R4, R4 ;  /* 0x00000004ff04723e */ /* 0x000fe200024050ff */
[----:B------:R-:W-:Y:S01]  /*86e0*/  FFMA R6, R26, R3, R6 ;  /* 0x000000031a067223 */ /* 0x000fe20000000006 */
[----:B------:R-:W-:Y:S01]  /*86f0*/  FMUL R10, R24, R10 ;  /* 0x0000000a180a7220 */ /* 0x000fe20000400000 */
[----:B------:R-:W-:Y:S01]  /*8700*/  F2FP.TF32.F32.PACK_B R5, R5 ;  /* 0x00000005ff05723e */ /* 0x000fe200024050ff */
[----:B------:R-:W-:Y:S01]  /*8710*/  FFMA R7, R26, R20, R7 ;  /* 0x000000141a077223 */ /* 0x000fe20000000007 */
[----:B------:R-:W-:Y:S01]  /*8720*/  IMAD R0, R0, 0x800, R57 ;  /* 0x0000080000007824 */ /* 0x000fe200078e0239 */
[----:B------:R-:W-:Y:S01]  /*8730*/  F2FP.TF32.F32.PACK_B R6, R6 ;  /* 0x00000006ff06723e */ /* 0x000fe200024050ff */
[----:B------:R-:W-:Y:S01]  /*8740*/  FMUL R11, R24, R11 ;  /* 0x0000000b180b7220 */ /* 0x000fe20000400000 */
[----:B-1----:R-:W-:Y:S01]  /*8750*/  UPRMT UR4, UR5, 0x654, UR4 ;  /* 0x0000065405047896 */ /* 0x002fe20008000004 */
[----:B------:R-:W-:Y:S01]  /*8760*/  F2FP.TF32.F32.PACK_B R7, R7 ;  /* 0x00000007ff07723e */ /* 0x000fe200024050ff */
[----:B------:R-:W-:Y:S01]  /*8770*/  FFMA R8, R26, R21, R8 ;  /* 0x000000151a087223 */ /* 0x000fe20000000008 */
[----:B------:R-:W-:Y:S01]  /*8780*/  LEA R0, R0, UR50, 0x2 ;  /* 0x0000003200007c11 */ /* 0x000fe2000f8e10ff */
[----:B------:R-:W-:Y:S01]  /*8790*/  FMUL R12, R24, R12 ;  /* 0x0000000c180c7220 */ /* 0x000fe20000400000 */
[----:B------:R-:W-:Y:S01]  /*87a0*/  FFMA R9, R26, R25, R9 ;  /* 0x000000191a097223 */ /* 0x000fe20000000009 */
        /* <DEDUP_REMOVED lines=13> */
[----:B------:R-:W-:Y:S01]  /*8880*/  IADD3 R2, PT, PT, R72, 0x400, R0 ;  /* 0x0000040048027810 */ /* 0x000fe20007ffe000 */
[C---:B------:R-:W-:Y:S01]  /*8890*/  FFMA R16, R26.reuse, R33, R16 ;  /* 0x000000211a107223 */ /* 0x040fe20000000010 */
[----:B------:R-:W-:Y:S01]  /*88a0*/  F2FP.TF32.F32.PACK_B R8, R8 ;  /* 0x00000008ff08723e */ /* 0x000fe200024050ff */
[----:B------:R-:W-:Y:S01]  /*88b0*/  SYNCS.ARRIVE.TRANS64.RED.A1T0 RZ, [UR4], RZ ;  /* 0x000000ffffff79a7 */ /* 0x000fe20008100404 */
[----:B------:R1:W-:Y:S01]  /*88c0*/  STSM.16.M88.4 [R0+0x400], R4 ;  /* 0x0004000400007844 */ /* 0x0003e20000000200 */
[----:B------:R-:W-:Y:S01]  /*88d0*/  F2FP.TF32.F32.PACK_B R9, R9 ;  /* 0x00000009ff09723e */ /* 0x000fe200024050ff */
[C---:B------:R-:W-:Y:S01]  /*88e0*/  FFMA R17, R26.reuse, R34, R17 ;  /* 0x000000221a117223 */ /* 0x040fe20000000011 */
[----:B------:R-:W-:Y:S01]  /*88f0*/  F2FP.TF32.F32.PACK_B R10, R10 ;  /* 0x0000000aff0a723e */ /* 0x000fe200024050ff */
[C---:B------:R-:W-:Y:S01]  /*8900*/  FFMA R18, R26.reuse, R35, R18 ;  /* 0x000000231a127223 */ /* 0x040fe20000000012 */
[----:B------:R-:W-:Y:S01]  /*8910*/  F2FP.TF32.F32.PACK_B R11, R11 ;  /* 0x0000000bff0b723e */ /* 0x000fe200024050ff */
[----:B------:R-:W-:Y:S01]  /*8920*/  FFMA R19, R26, R36, R19 ;  /* 0x000000241a137223 */ /* 0x000fe20000000013 */
[----:B------:R-:W-:Y:S02]  /*8930*/  IADD3 R71, PT, PT, R71, 0x400, R0 ;  /* 0x0000040047477810 */ /* 0x000fe40007ffe000 */
[----:B------:R-:W-:Y:S01]  /*8940*/  F2FP.TF32.F32.PACK_B R12, R12 ;  /* 0x0000000cff0c723e */ /* 0x000fe200024050ff */
        /* <DEDUP_REMOVED lines=20> */
[----:B------:R-:W-:Y:S02]  /*8a90*/  ULEA UR5, UR49, UR50, 0xd ;  /* 0x0000003231057291 */ /* 0x000fe4000f8e68ff */
[----:B------:R-:W-:Y:S02]  /*8aa0*/  UIADD3 UR41, UPT, UPT, UR53, 0x20, URZ ;  /* 0x0000002035297890 */ /* 0x000fe4000fffe0ff */
[----:B------:R-:W-:Y:S02]  /*8ab0*/  UIADD3 UR40, UPT, UPT, UR5, 0x400, URZ ;  /* 0x0000040005287890 */ /* 0x000fe4000fffe0ff */
[----:B--2---:R-:W-:Y:S04]  /*8ac0*/  UIADD3 UR4, UP0, UPT, UR6, 0x780, URZ ;  /* 0x0000078006047890 */ /* 0x004fe8000ff1e0ff */
[----:B------:R-:W-:Y:S09]  /*8ad0*/  UIADD3.X UR5, UPT, UPT, URZ, UR7, URZ, UP0, !UPT ;  /* 0x00000007ff057290 */ /* 0x000ff200087fe4ff */
[----:B------:R2:W-:Y:S02]  /*8ae0*/  UTMASTG.5D [UR40], [UR4] ;  /* 0x00000028040073b5 */ /* 0x0005e40008020000 */
[----:B--2---:R0:W-:Y:S02]  /*8af0*/  UTMACMDFLUSH ;  /* 0x00000000000079b7 */ /* 0x0041e40000000000 */
.L_x_107:
[----:B------:R-:W-:Y:S05]  /*8b00*/  BSYNC.RECONVERGENT B0 ;  /* 0x0000000000007941 */ /* 0x000fea0003800200 */
.L_x_106:
[----:B------:R-:W-:Y:S01]  /*8b10*/  UIADD3 UR4, UPT, UPT, UR49, 0x1, URZ ;  /* 0x0000000131047890 */ /* 0x000fe2000fffe0ff */
[----:B------:R-:W-:Y:S03]  /*8b20*/  BSSY.RECONVERGENT B0, `(.L_x_108) ;  /* 0x0000008000007945 */ /* 0x000fe60003800200 */
[----:B------:R-:W-:Y:S04]  /*8b30*/  UISETP.NE.AND UP0, UPT, UR4, 0x3, UPT ;  /* 0x000000030400788c */ /* 0x000fe8000bf05270 */
[----:B------:R-:W-:Y:S02]  /*8b40*/  UISETP.EQ.XOR UP1, UPT, UR51, 0x3, !UP0 ;  /* 0x000000033300788c */ /* 0x000fe4000c722a70 */
[----:B------:R-:W-:Y:S04]  /*8b50*/  USEL UR52, UR4, URZ, UP0 ;  /* 0x000000ff04347287 */ /* 0x000fe80008000000 */
[----:B------:R-:W-:Y:S01]  /*8b60*/  PLOP3.LUT P0, PT, PT, PT, UP1, 0x80, 0x8 ;  /* 0x000000000008781c */ /* 0x000fe20003f0f018 */
[----:B------:R-:W-:Y:S01]  /*8b70*/  @!UPT UIADD3 URZ, UPT, UPT, URZ, URZ, URZ ;  /* 0x000000fffffff290 */ /* 0x000fe2000fffe0ff */
[----:B------:R-:W-:Y:S11]  /*8b80*/  @P1 BRA `(.L_x_109) ;  /* 0x0000000000041947 */ /* 0x000ff60003800000 */
[----:B------:R-:W-:Y:S04]  /*8b90*/  DEPBAR.LE SB0, 0x1 ;  /* 0x000080400000791a */ /* 0x000fe80000000000 */
.L_x_109:
[----:B------:R-:W-:Y:S05]  /*8ba0*/  BSYNC.RECONVERGENT B0 ;  /* 0x0000000000007941 */ /* 0x000fea0003800200 */
.L_x_108:
[----:B------:R-:W-:Y:S01]  /*8bb0*/  BAR.SYNC.DEFER_BLOCKING 0x1, 0x80 ;  /* 0x0042000000007b1d */ /* 0x000fe20000010000 */
[----:B-1----:R-:W-:Y:S01]  /*8bc0*/  SEL R0, RZ, 0x1, !P0 ;  /* 0x00000001ff007807 */ /* 0x002fe20004000000 */
[----:B------:R-:W-:Y:S01]  /*8bd0*/  UISETP.NE.AND UP0, UPT, UR55, -0x2, UPT ;  /* 0xfffffffe3700788c */ /* 0x000fe2000bf05270 */
[----:B------:R-:W-:Y:S02]  /*8be0*/  VIADD R22, R22, 0x1 ;  /* 0x0000000116167836 */ /* 0x000fe40000000000 */
[----:B------:R-:W-:Y:S06]  /*8bf0*/  LOP3.LUT R56, R56, R0, RZ, 0x3c, !PT ;  /* 0x0000000038387212 */ /* 0x000fec00078e3cff */
[----:B------:R-:W-:Y:S05]  /*8c00*/  BRA.U !UP0, `(.L_x_110) ;  /* 0x00000001082c7547 */ /* 0x000fea000b800000 */
[----:B------:R-:W-:Y:S01]  /*8c10*/  ISETP.NE.AND P1, PT, R70, RZ, PT ;  /* 0x000000ff4600720c */ /* 0x000fe20003f25270 */
[----:B------:R-:W1:Y:S01]  /*8c20*/  S2R R0, SR_CgaCtaId ;  /* 0x0000000000007919 */ /* 0x000e620000008800 */
[----:B------:R-:W-:Y:S11]  /*8c30*/  IMAD.U32 R2, RZ, RZ, UR56 ;  /* 0x00000038ff027e24 */ /* 0x000ff6000f8e00ff */
        /* <DEDUP_REMOVED lines=8> */
.L_x_110:
[----:B------:R-:W-:Y:S01]  /*8cc0*/  R2UR UR5, R52 ;  /* 0x00000000340572ca */ /* 0x000fe200000e0000 */
[----:B------:R-:W-:Y:S01]  /*8cd0*/  UISETP.NE.AND UP0, UPT, UR59, URZ, UPT ;  /* 0x000000ff3b00728c */ /* 0x000fe2000bf05270 */
[----:B------:R-:W-:Y:S01]  /*8ce0*/  R2UR UR4, R53 ;  /* 0x00000000350472ca */ /* 0x000fe200000e0000 */
[----:B------:R-:W-:Y:S01]  /*8cf0*/  IMAD.MOV.U32 R16, RZ, RZ, R66 ;  /* 0x000000ffff107224 */ /* 0x000fe200078e0042 */
[----:B------:R-:W-:Y:S01]  /*8d00*/  ISETP.NE.AND P0, PT, R22, 0x2, PT ;  /* 0x000000021600780c */ /* 0x000fe20003f05270 */
[----:B------:R-:W-:Y:S01]  /*8d10*/  UIADD3 UR55, UPT, UPT, UR55, 0x2, URZ ;  /* 0x0000000237377890 */ /* 0x000fe2000fffe0ff */
[----:B------:R-:W-:Y:S02]  /*8d20*/  LOP3.LUT R54, R54, 0x1, RZ, 0x3c, !PT ;  /* 0x0000000136367812 */ /* 0x000fe400078e3cff */
[----:B-1----:R-:W-:Y:S02]  /*8d30*/  SEL R0, RZ, 0x1, P0 ;  /* 0x00000001ff007807 */ /* 0x002fe40000000000 */
[----:B------:R-:W-:Y:S02]  /*8d40*/  SEL R22, R22, RZ, P0 ;  /* 0x000000ff16167207 */ /* 0x000fe40000000000 */
[----:B------:R-:W-:Y:S01]  /*8d50*/  LOP3.LUT R55, R55, R0, RZ, 0x3c, !PT ;  /* 0x0000000037377212 */ /* 0x000fe200078e3cff */
[----:B------:R-:W-:Y:S02]  /*8d60*/  UIADD3 UR22, UPT, UPT, UR36, UR5, URZ ;  /* 0x0000000524167290 */ /* 0x000fe4000fffe0ff */
[----:B------:R-:W-:Y:S01]  /*8d70*/  UIADD3 UR29, UPT, UPT, UR37, UR4, URZ ;  /* 0x00000004251d7290 */ /* 0x000fe2000fffe0ff */
[----:B------:R-:W-:Y:S11]  /*8d80*/  BRA.U UP0, `(.L_x_111) ;  /* 0xffffffd500707547 */ /* 0x000ff6000b83ffff */
[----:B------:R-:W-:-:S13]  /*8d90*/  ISETP.NE.AND P1, PT, R65, RZ, PT ;  /* 0x000000ff4100720c */ /* 0x000fda0003f25270 */
[----:B------:R-:W-:Y:S05]  /*8da0*/  @!P1 BRA `(.L_x_112) ;  /* 0x0000000000489947 */ /* 0x000fea0003800000 */
[----:B------:R-:W1:Y:S02]  /*8db0*/  LDCU.64 UR4, c[0x0][0x990] ;  /* 0x00013200ff0477ac */ /* 0x000e640008000a00 */
[----:B-1----:R-:W-:-:S04]  /*8dc0*/  UISETP.NE.U32.AND UP0, UPT, UR4, URZ, UPT ;  /* 0x000000ff0400728c */ /* 0x002fc8000bf05070 */
[----:B------:R-:W-:-:S09]  /*8dd0*/  UISETP.NE.AND.EX UP0, UPT, UR5, URZ, UPT, UP0 ;  /* 0x000000ff0500728c */ /* 0x000fd2000bf05300 */
[----:B------:R-:W-:Y:S05]  /*8de0*/  BRA.U UP0, `(.L_x_113) ;  /* 0x00000001000c7547 */ /* 0x000fea000b800000 */
[----:B------:R-:W-:-:S13]  /*8df0*/  FSETP.NEU.AND P0, PT, R26, RZ, PT ;  /* 0x000000ff1a00720b */ /* 0x000fda0003f0d000 */
[----:B------:R-:W-:Y:S05]  /*8e00*/  @!P0 EXIT ;  /* 0x000000000000894d */ /* 0x000fea0003800000 */
[----:B------:R-:W-:Y:S05]  /*8e10*/  BRA `(.L_x_112) ;  /* 0x00000000002c7947 */ /* 0x000fea0003800000 */
.L_x_113:
[----:B------:R-:W-:Y:S01]  /*8e20*/  ISETP.NE.AND P0, PT, R69, RZ, PT ;  /* 0x000000ff4500720c */ /* 0x000fe20003f05270 */
[----:B------:R-:W-:-:S12]  /*8e30*/  BSSY.RECONVERGENT B0, `(.L_x_112) ;  /* 0x0000009000007945 */ /* 0x000fd80003800200 */
[----:B------:R-:W-:Y:S05]  /*8e40*/  @P0 BRA `(.L_x_114) ;  /* 0x0000000000140947 */ /* 0x000fea0003800000 */
[----:B------:R-:W1:Y:S02]  /*8e50*/  LDCU.64 UR4, c[0x0][0x988] ;  /* 0x00013100ff0477ac */ /* 0x000e640008000a00 */
[----:B-1----:R-:W-:-:S04]  /*8e60*/  ISETP.NE.U32.AND P0, PT, RZ, UR4, PT ;  /* 0x00000004ff007c0c */ /* 0x002fc8000bf05070 */
[----:B------:R-:W-:-:S13]  /*8e70*/  ISETP.NE.AND.EX P0, PT, RZ, UR5, PT, P0 ;  /* 0x00000005ff007c0c */ /* 0x000fda000bf05300 */
[----:B------:R-:W-:Y:S05]  /*8e80*/  @!P0 EXIT ;  /* 0x000000000000894d */ /* 0x000fea0003800000 */
[----:B------:R-:W-:Y:S05]  /*8e90*/  BRA `(.L_x_115) ;  /* 0x0000000000087947 */ /* 0x000fea0003800000 */
.L_x_114:
[----:B------:R-:W-:-:S13]  /*8ea0*/  FSETP.NEU.AND P0, PT, R26, RZ, PT ;  /* 0x000000ff1a00720b */ /* 0x000fda0003f0d000 */
[----:B------:R-:W-:Y:S05]  /*8eb0*/  @!P0 EXIT ;  /* 0x000000000000894d */ /* 0x000fea0003800000 */
.L_x_115:
[----:B------:R-:W-:Y:S05]  /*8ec0*/  BSYNC.RECONVERGENT B0 ;  /* 0x0000000000007941 */ /* 0x000fea0003800200 */
.L_x_112:
[----:B------:R-:W1:Y:S01]  /*8ed0*/  S2UR UR5, SR_CgaCtaId ;  /* 0x00000000000579c3 */ /* 0x000e620000008800 */
[----:B------:R-:W-:Y:S01]  /*8ee0*/  ULEA UR4, UR56, UR50, 0x3 ;  /* 0x0000003238047291 */ /* 0x000fe2000f8e18ff */
[----:B------:R-:W-:-:S04]  /*8ef0*/  DEPBAR.LE SB0, 0x0 ;  /* 0x000080000000791a */ /* 0x000fc80000000000 */
[----:B------:R-:W-:-:S04]  /*8f00*/  UIADD3 UR4, UPT, UPT, UR4, 0xd8, URZ ;  /* 0x000000d804047890 */ /* 0x000fc8000fffe0ff */
[----:B-1----:R-:W-:-:S09]  /*8f10*/  UPRMT UR4, UR5, 0x654, UR4 ;  /* 0x0000065405047896 */ /* 0x002fd20008000004 */
[----:B------:R-:W-:Y:S01]  /*8f20*/  SYNCS.ARRIVE.TRANS64.RED.A1T0 RZ, [UR4], RZ ;  /* 0x000000ffffff79a7 */ /* 0x000fe20008100404 */
[----:B------:R-:W-:Y:S05]  /*8f30*/  EXIT ;  /* 0x000000000000794d */ /* 0x000fea0003800000 */
.L_x_20:
[----:B------:R-:W-:Y:S07]  /*8f40*/  MOV R0, UR45 ;  /* 0x0000002d00007c02 */ /* 0x000fee0008000f00 */
.L_x_116:
[----:B-1----:R1:W2:Y:S02]  /*8f50*/  SYNCS.PHASECHK.TRANS64.TRYWAIT P0, [R0+URZ+0x60], R4 ;  /* 0x00006004000075a7 */ /* 0x0022a400080011ff */
[----:B--2---:R-:W-:Y:S05]  /*8f60*/  @!P0 NANOSLEEP.SYNCS 0x989680 ;  /* 0x009896800000895d */ /* 0x004fea0003900000 */
[----:B------:R-:W2:Y:S02]  /*8f70*/  @!P0 SYNCS.PHASECHK.TRANS64 P0, [R0+URZ+0x60], R4 ;  /* 0x00006004000085a7 */ /* 0x000ea400080010ff */
[----:B--2---:R-:W-:Y:S05]  /*8f80*/  @!P0 BRA `(.L_x_116) ;  /* 0xfffffffc00f08947 */ /* 0x004fea000383ffff */
[----:B------:R-:W-:Y:S05]  /*8f90*/  BRA `(.L_x_19) ;  /* 0xffffff8c00c47947 */ /* 0x000fea000383ffff */
.L_x_26:
[----:B-1----:R-:W-:Y:S07]  /*8fa0*/  MOV R0, UR41 ;  /* 0x0000002900007c02 */ /* 0x002fee0008000f00 */
.L_x_117:
[----:B-1----:R1:W2:Y:S02]  /*8fb0*/  SYNCS.PHASECHK.TRANS64.TRYWAIT P0, [R0+URZ+0x60], R4 ;  /* 0x00006004000075a7 */ /* 0x0022a400080011ff */
[----:B--2---:R-:W-:Y:S05]  /*8fc0*/  @!P0 NANOSLEEP.SYNCS 0x989680 ;  /* 0x009896800000895d */ /* 0x004fea0003900000 */
[----:B------:R-:W2:Y:S02]  /*8fd0*/  @!P0 SYNCS.PHASECHK.TRANS64 P0, [R0+URZ+0x60], R4 ;  /* 0x00006004000085a7 */ /* 0x000ea400080010ff */
[----:B--2---:R-:W-:Y:S05]  /*8fe0*/  @!P0 BRA `(.L_x_117) ;  /* 0xfffffffc00f08947 */ /* 0x004fea000383ffff */
[----:B------:R-:W-:Y:S05]  /*8ff0*/  BRA `(.L_x_25) ;  /* 0xffffff9400587947 */ /* 0x000fea000383ffff */
.L_x_30:
[----:B-1----:R-:W-:-:S07]  /*9000*/  MOV R0, UR48 ;  /* 0x0000003000007c02 */ /* 0x002fce0008000f00 */
.L_x_118:
[----:B-1----:R1:W2:Y:S02]  /*9010*/  SYNCS.PHASECHK.TRANS64.TRYWAIT P0, [R0+URZ+0x100], R3 ;  /* 0x00010003000075a7 */ /* 0x0022a400080011ff */
[----:B--2---:R-:W-:Y:S05]  /*9020*/  @!P0 NANOSLEEP.SYNCS 0x989680 ;  /* 0x009896800000895d */ /* 0x004fea0003900000 */
[----:B------:R-:W2:Y:S02]  /*9030*/  @!P0 SYNCS.PHASECHK.TRANS64 P0, [R0+URZ+0x100], R3 ;  /* 0x00010003000085a7 */ /* 0x000ea400080010ff */
[----:B--2---:R-:W-:Y:S05]  /*9040*/  @!P0 BRA `(.L_x_118) ;  /* 0xfffffffc00f08947 */ /* 0x004fea000383ffff */
[----:B------:R-:W-:Y:S05]  /*9050*/  BRA `(.L_x_119) ;  /* 0xffffff9800687947 */ /* 0x000fea000383ffff */
.L_x_34:
[----:B------:R-:W-:-:S07]  /*9060*/  MOV R0, UR4 ;  /* 0x0000000400007c02 */ /* 0x000fce0008000f00 */
.L_x_120:
[----:B-1----:R1:W2:Y:S02]  /*9070*/  SYNCS.PHASECHK.TRANS64.TRYWAIT P0, [R0+URZ], R2 ;  /* 0x00000002000075a7 */ /* 0x0022a400080011ff */
[----:B--2---:R-:W-:Y:S05]  /*9080*/  @!P0 NANOSLEEP.SYNCS 0x989680 ;  /* 0x009896800000895d */ /* 0x004fea0003900000 */
[----:B------:R-:W2:Y:S02]  /*9090*/  @!P0 SYNCS.PHASECHK.TRANS64 P0, [R0+URZ], R2 ;  /* 0x00000002000085a7 */ /* 0x000ea400080010ff */
[----:B--2---:R-:W-:Y:S05]  /*90a0*/  @!P0 BRA `(.L_x_120) ;  /* 0xfffffffc00f08947 */ /* 0x004fea000383ffff */
[----:B------:R-:W-:Y:S05]  /*90b0*/  BRA `(.L_x_121) ;  /* 0xffffff9c00fc7947 */ /* 0x000fea000383ffff */
.L_x_35:
[----:B------:R-:W-:-:S07]  /*90c0*/  MOV R0, UR5 ;  /* 0x0000000500007c02 */ /* 0x000fce0008000f00 */
.L_x_122:
[----:B-1----:R1:W2:Y:S02]  /*90d0*/  SYNCS.PHASECHK.TRANS64.TRYWAIT P0, [R0+URZ], R2 ;  /* 0x00000002000075a7 */ /* 0x0022a400080011ff */
[----:B--2---:R-:W-:Y:S05]  /*90e0*/  @!P0 NANOSLEEP.SYNCS 0x989680 ;  /* 0x009896800000895d */ /* 0x004fea0003900000 */
[----:B------:R-:W2:Y:S02]  /*90f0*/  @!P0 SYNCS.PHASECHK.TRANS64 P0, [R0+URZ], R2 ;  /* 0x00000002000085a7 */ /* 0x000ea400080010ff */
[----:B--2---:R-:W-:Y:S05]  /*9100*/  @!P0 BRA `(.L_x_122) ;  /* 0xfffffffc00f08947 */ /* 0x004fea000383ffff */
[----:B------:R-:W-:Y:S05]  /*9110*/  BRA `(.L_x_123) ;  /* 0xffffffa0000c7947 */ /* 0x000fea000383ffff */
.L_x_36:
[----:B------:R-:W-:-:S07]  /*9120*/  MOV R0, UR5 ;  /* 0x0000000500007c02 */ /* 0x000fce0008000f00 */
.L_x_124:
[----:B-1----:R1:W2:Y:S02]  /*9130*/  SYNCS.PHASECHK.TRANS64.TRYWAIT P0, [R0+URZ], R2 ;  /* 0x00000002000075a7 */ /* 0x0022a400080011ff */
[----:B--2---:R-:W-:Y:S05]  /*9140*/  @!P0 NANOSLEEP.SYNCS 0x989680 ;  /* 0x009896800000895d */ /* 0x004fea0003900000 */
[----:B------:R-:W2:Y:S02]  /*9150*/  @!P0 SYNCS.PHASECHK.TRANS64 P0, [R0+URZ], R2 ;  /* 0x00000002000085a7 */ /* 0x000ea400080010ff */
[----:B--2---:R-:W-:Y:S05]  /*9160*/  @!P0 BRA `(.L_x_124) ;  /* 0xfffffffc00f08947 */ /* 0x004fea000383ffff */
[----:B------:R-:W-:Y:S05]  /*9170*/  BRA `(.L_x_125) ;  /* 0xffffffa0001c7947 */ /* 0x000fea000383ffff */
.L_x_37:
[----:B------:R-:W-:-:S07]  /*9180*/  MOV R0, UR5 ;  /* 0x0000000500007c02 */ /* 0x000fce0008000f00 */
.L_x_126:
[----:B-1----:R1:W2:Y:S02]  /*9190*/  SYNCS.PHASECHK.TRANS64.TRYWAIT P0, [R0+URZ], R2 ;  /* 0x00000002000075a7 */ /* 0x0022a400080011ff */
[----:B--2---:R-:W-:Y:S05]  /*91a0*/  @!P0 NANOSLEEP.SYNCS 0x989680 ;  /* 0x009896800000895d */ /* 0x004fea0003900000 */
[----:B------:R-:W2:Y:S02]  /*91b0*/  @!P0 SYNCS.PHASECHK.TRANS64 P0, [R0+URZ], R2 ;  /* 0x00000002000085a7 */ /* 0x000ea400080010ff */
[----:B--2---:R-:W-:Y:S05]  /*91c0*/  @!P0 BRA `(.L_x_126) ;  /* 0xfffffffc00f08947 */ /* 0x004fea000383ffff */
[----:B------:R-:W-:Y:S05]  /*91d0*/  BRA `(.L_x_127) ;  /* 0xffffffa0002c7947 */ /* 0x000fea000383ffff */
.L_x_38:
[----:B------:R-:W-:-:S07]  /*91e0*/  MOV R0, UR5 ;  /* 0x0000000500007c02 */ /* 0x000fce0008000f00 */
.L_x_128:
[----:B-1----:R1:W2:Y:S02]  /*91f0*/  SYNCS.PHASECHK.TRANS64.TRYWAIT P0, [R0+URZ], R2 ;  /* 0x00000002000075a7 */ /* 0x0022a400080011ff */
[----:B--2---:R-:W-:Y:S05]  /*9200*/  @!P0 NANOSLEEP.SYNCS 0x989680 ;  /* 0x009896800000895d */ /* 0x004fea0003900000 */
[----:B------:R-:W2:Y:S02]  /*9210*/  @!P0 SYNCS.PHASECHK.TRANS64 P0, [R0+URZ], R2 ;  /* 0x00000002000085a7 */ /* 0x000ea400080010ff */
[----:B--2---:R-:W-:Y:S05]  /*9220*/  @!P0 BRA `(.L_x_128) ;  /* 0xfffffffc00f08947 */ /* 0x004fea000383ffff */
[----:B------:R-:W-:Y:S05]  /*9230*/  BRA `(.L_x_129) ;  /* 0xffffffa0003c7947 */ /* 0x000fea000383ffff */
.L_x_39:
[----:B------:R-:W-:-:S07]  /*9240*/  MOV R0, UR5 ;  /* 0x0000000500007c02 */ /* 0x000fce0008000f00 */
.L_x_130:
[----:B-1----:R1:W2:Y:S02]  /*9250*/  SYNCS.PHASECHK.TRANS64.TRYWAIT P0, [R0+URZ], R2 ;  /* 0x00000002000075a7 */ /* 0x0022a400080011ff */
[----:B--2---:R-:W-:Y:S05]  /*9260*/  @!P0 NANOSLEEP.SYNCS 0x989680 ;  /* 0x009896800000895d */ /* 0x004fea0003900000 */
[----:B------:R-:W2:Y:S02]  /*9270*/  @!P0 SYNCS.PHASECHK.TRANS64 P0, [R0+URZ], R2 ;  /* 0x00000002000085a7 */ /* 0x000ea400080010ff */
[----:B--2---:R-:W-:Y:S05]  /*9280*/  @!P0 BRA `(.L_x_130) ;  /* 0xfffffffc00f08947 */ /* 0x004fea000383ffff */
[----:B------:R-:W-:Y:S05]  /*9290*/  BRA `(.L_x_131) ;  /* 0xffffffa0004c7947 */ /* 0x000fea000383ffff */
.L_x_40:
[----:B------:R-:W-:-:S07]  /*92a0*/  MOV R0, UR5 ;  /* 0x0000000500007c02 */ /* 0x000fce0008000f00 */
.L_x_132:
[----:B-1----:R1:W2:Y:S02]  /*92b0*/  SYNCS.PHASECHK.TRANS64.TRYWAIT P0, [R0+URZ], R2 ;  /* 0x00000002000075a7 */ /* 0x0022a400080011ff */
[----:B--2---:R-:W-:Y:S05]  /*92c0*/  @!P0 NANOSLEEP.SYNCS 0x989680 ;  /* 0x009896800000895d */ /* 0x004fea0003900000 */
[----:B------:R-:W2:Y:S02]  /*92d0*/  @!P0 SYNCS.PHASECHK.TRANS64 P0, [R0+URZ], R2 ;  /* 0x00000002000085a7 */ /* 0x000ea400080010ff */
[----:B--2---:R-:W-:Y:S05]  /*92e0*/  @!P0 BRA `(.L_x_132) ;  /* 0xfffffffc00f08947 */ /* 0x004fea000383ffff */
[----:B------:R-:W-:Y:S05]  /*92f0*/  BRA `(.L_x_133) ;  /* 0xffffffa0005c7947 */ /* 0x000fea000383ffff */
.L_x_41:
[----:B------:R-:W-:-:S07]  /*9300*/  MOV R0, UR5 ;  /* 0x0000000500007c02 */ /* 0x000fce0008000f00 */
.L_x_134:
[----:B-1----:R1:W2:Y:S02]  /*9310*/  SYNCS.PHASECHK.TRANS64.TRYWAIT P0, [R0+URZ], R2 ;  /* 0x00000002000075a7 */ /* 0x0022a400080011ff */
[----:B--2---:R-:W-:Y:S05]  /*9320*/  @!P0 NANOSLEEP.SYNCS 0x989680 ;  /* 0x009896800000895d */ /* 0x004fea0003900000 */
[----:B------:R-:W2:Y:S02]  /*9330*/  @!P0 SYNCS.PHASECHK.TRANS64 P0, [R0+URZ], R2 ;  /* 0x00000002000085a7 */ /* 0x000ea400080010ff */
[----:B--2---:R-:W-:Y:S05]  /*9340*/  @!P0 BRA `(.L_x_134) ;  /* 0xfffffffc00f08947 */ /* 0x004fea000383ffff */
[----:B------:R-:W-:Y:S05]  /*9350*/  BRA `(.L_x_135) ;  /* 0xffffffa0006c7947 */ /* 0x000fea000383ffff */
.L_x_42:
[----:B------:R-:W-:-:S07]  /*9360*/  MOV R0, UR5 ;  /* 0x0000000500007c02 */ /* 0x000fce0008000f00 */
.L_x_136:
[----:B-1----:R1:W2:Y:S02]  /*9370*/  SYNCS.PHASECHK.TRANS64.TRYWAIT P0, [R0+URZ], R2 ;  /* 0x00000002000075a7 */ /* 0x0022a400080011ff */
[----:B--2---:R-:W-:Y:S05]  /*9380*/  @!P0 NANOSLEEP.SYNCS 0x989680 ;  /* 0x009896800000895d */ /* 0x004fea0003900000 */
[----:B------:R-:W2:Y:S02]  /*9390*/  @!P0 SYNCS.PHASECHK.TRANS64 P0, [R0+URZ], R2 ;  /* 0x00000002000085a7 */ /* 0x000ea400080010ff */
[----:B--2---:R-:W-:Y:S05]  /*93a0*/  @!P0 BRA `(.L_x_136) ;  /* 0xfffffffc00f08947 */ /* 0x004fea000383ffff */
[----:B------:R-:W-:Y:S05]  /*93b0*/  BRA `(.L_x_137) ;  /* 0xffffffa0007c7947 */ /* 0x000fea000383ffff */
.L_x_43:
[----:B------:R-:W-:-:S07]  /*93c0*/  MOV R0, UR5 ;  /* 0x0000000500007c02 */ /* 0x000fce0008000f00 */
.L_x_138:
[----:B-1----:R1:W2:Y:S02]  /*93d0*/  SYNCS.PHASECHK.TRANS64.TRYWAIT P0, [R0+URZ], R2 ;  /* 0x00000002000075a7 */ /* 0x0022a400080011ff */
[----:B--2---:R-:W-:Y:S05]  /*93e0*/  @!P0 NANOSLEEP.SYNCS 0x989680 ;  /* 0x009896800000895d */ /* 0x004fea0003900000 */
[----:B------:R-:W2:Y:S02]  /*93f0*/  @!P0 SYNCS.PHASECHK.TRANS64 P0, [R0+URZ], R2 ;  /* 0x00000002000085a7 */ /* 0x000ea400080010ff */
[----:B--2---:R-:W-:Y:S05]  /*9400*/  @!P0 BRA `(.L_x_138) ;  /* 0xfffffffc00f08947 */ /* 0x004fea000383ffff */
[----:B------:R-:W-:Y:S05]  /*9410*/  BRA `(.L_x_139) ;  /* 0xffffffa0008c7947 */ /* 0x000fea000383ffff */
.L_x_44:
[----:B------:R-:W-:-:S07]  /*9420*/  MOV R0, UR5 ;  /* 0x0000000500007c02 */ /* 0x000fce0008000f00 */
.L_x_140:
[----:B-1----:R1:W2:Y:S02]  /*9430*/  SYNCS.PHASECHK.TRANS64.TRYWAIT P0, [R0+URZ], R2 ;  /* 0x00000002000075a7 */ /* 0x0022a400080011ff */
[----:B--2---:R-:W-:Y:S05]  /*9440*/  @!P0 NANOSLEEP.SYNCS 0x989680 ;  /* 0x009896800000895d */ /* 0x004fea0003900000 */
[----:B------:R-:W2:Y:S02]  /*9450*/  @!P0 SYNCS.PHASECHK.TRANS64 P0, [R0+URZ], R2 ;  /* 0x00000002000085a7 */ /* 0x000ea400080010ff */
[----:B--2---:R-:W-:Y:S05]  /*9460*/  @!P0 BRA `(.L_x_140) ;  /* 0xfffffffc00f08947 */ /* 0x004fea000383ffff */
[----:B------:R-:W-:Y:S05]  /*9470*/  BRA `(.L_x_141) ;  /* 0xffffffa0009c7947 */ /* 0x000fea000383ffff */
.L_x_47:
[----:B------:R-:W-:-:S07]  /*9480*/  MOV R4, UR4 ;  /* 0x0000000400047c02 */ /* 0x000fce0008000f00 */
.L_x_142:
[----:B--2---:R2:W3:Y:S02]  /*9490*/  SYNCS.PHASECHK.TRANS64.TRYWAIT P1, [R4+URZ+0x108], R6 ;  /* 0x00010806040075a7 */ /* 0x0044e400080211ff */
[----:B---3--:R-:W-:Y:S05]  /*94a0*/  @!P1 NANOSLEEP.SYNCS 0x989680 ;  /* 0x009896800000995d */ /* 0x008fea0003900000 */
[----:B------:R-:W3:Y:S02]  /*94b0*/  @!P1 SYNCS.PHASECHK.TRANS64 P1, [R4+URZ+0x108], R6 ;  /* 0x00010806040095a7 */ /* 0x000ee400080210ff */
[----:B---3--:R-:W-:Y:S05]  /*94c0*/  @!P1 BRA `(.L_x_142) ;  /* 0xfffffffc00f09947 */ /* 0x008fea000383ffff */
[----:B------:R-:W-:Y:S05]  /*94d0*/  BRA `(.L_x_143) ;  /* 0xffffffa4000c7947 */ /* 0x000fea000383ffff */
.L_x_48:
[----:B--2---:R-:W-:-:S07]  /*94e0*/  MOV R4, UR4 ;  /* 0x0000000400047c02 */ /* 0x004fce0008000f00 */
.L_x_144:
[----:B--2---:R2:W3:Y:S02]  /*94f0*/  SYNCS.PHASECHK.TRANS64.TRYWAIT P1, [R4+URZ+0x100], R5 ;  /* 0x00010005040075a7 */ /* 0x0044e400080211ff */
[----:B---3--:R-:W-:Y:S05]  /*9500*/  @!P1 NANOSLEEP.SYNCS 0x989680 ;  /* 0x009896800000995d */ /* 0x008fea0003900000 */
[----:B------:R-:W3:Y:S02]  /*9510*/  @!P1 SYNCS.PHASECHK.TRANS64 P1, [R4+URZ+0x100], R5 ;  /* 0x00010005040095a7 */ /* 0x000ee400080210ff */
[----:B---3--:R-:W-:Y:S05]  /*9520*/  @!P1 BRA `(.L_x_144) ;  /* 0xfffffffc00f09947 */ /* 0x008fea000383ffff */
[----:B------:R-:W-:Y:S05]  /*9530*/  BRA `(.L_x_145) ;  /* 0xffffffa400147947 */ /* 0x000fea000383ffff */
.L_x_56:
[----:B------:R-:W-:-:S07]  /*9540*/  MOV R0, UR21 ;  /* 0x0000001500007c02 */ /* 0x000fce0008000f00 */
.L_x_146:
[----:B-1----:R1:W2:Y:S02]  /*9550*/  SYNCS.PHASECHK.TRANS64.TRYWAIT P0, [R0+URZ+0x100], R4 ;  /* 0x00010004000075a7 */ /* 0x0022a400080011ff */
[----:B--2---:R-:W-:Y:S05]  /*9560*/  @!P0 NANOSLEEP.SYNCS 0x989680 ;  /* 0x009896800000895d */ /* 0x004fea0003900000 */
[----:B------:R-:W2:Y:S02]  /*9570*/  @!P0 SYNCS.PHASECHK.TRANS64 P0, [R0+URZ+0x100], R4 ;  /* 0x00010004000085a7 */ /* 0x000ea400080010ff */
[----:B--2---:R-:W-:Y:S05]  /*9580*/  @!P0 BRA `(.L_x_146) ;  /* 0xfffffffc00f08947 */ /* 0x004fea000383ffff */
[----:B------:R-:W-:Y:S05]  /*9590*/  BRA `(.L_x_147) ;  /* 0xffffffa8009c7947 */ /* 0x000fea000383ffff */
.L_x_57:
[----:B------:R-:W-:-:S07]  /*95a0*/  MOV R4, UR25 ;  /* 0x0000001900047c02 */ /* 0x000fce0008000f00 */
.L_x_148:
[----:B-1----:R1:W2:Y:S02]  /*95b0*/  SYNCS.PHASECHK.TRANS64.TRYWAIT P0, [R4+URZ+0x120], R0 ;  /* 0x00012000040075a7 */ /* 0x0022a400080011ff */
[----:B--2---:R-:W-:Y:S05]  /*95c0*/  @!P0 NANOSLEEP.SYNCS 0x989680 ;  /* 0x009896800000895d */ /* 0x004fea0003900000 */
[----:B------:R-:W2:Y:S02]  /*95d0*/  @!P0 SYNCS.PHASECHK.TRANS64 P0, [R4+URZ+0x120], R0 ;  /* 0x00012000040085a7 */ /* 0x000ea400080010ff */
[----:B--2---:R-:W-:Y:S05]  /*95e0*/  @!P0 BRA `(.L_x_148) ;  /* 0xfffffffc00f08947 */ /* 0x004fea000383ffff */
[----:B------:R-:W-:Y:S05]  /*95f0*/  BRA `(.L_x_149) ;  /* 0xffffffa800b87947 */ /* 0x000fea000383ffff */
.L_x_60:
[----:B-1----:R-:W-:Y:S07]  /*9600*/  MOV R0, UR17 ;  /* 0x0000001100007c02 */ /* 0x002fee0008000f00 */
.L_x_150:
[----:B-1----:R1:W2:Y:S02]  /*9610*/  SYNCS.PHASECHK.TRANS64.TRYWAIT P0, [R0+URZ], R5 ;  /* 0x00000005000075a7 */ /* 0x0022a400080011ff */
[----:B--2---:R-:W-:Y:S05]  /*9620*/  @!P0 NANOSLEEP.SYNCS 0x989680 ;  /* 0x009896800000895d */ /* 0x004fea0003900000 */
[----:B------:R-:W2:Y:S02]  /*9630*/  @!P0 SYNCS.PHASECHK.TRANS64 P0, [R0+URZ], R5 ;  /* 0x00000005000085a7 */ /* 0x000ea400080010ff */
[----:B--2---:R-:W-:Y:S05]  /*9640*/  @!P0 BRA `(.L_x_150) ;  /* 0xfffffffc00f08947 */ /* 0x004fea000383ffff */
[----:B------:R-:W-:Y:S05]  /*9650*/  BRA `(.L_x_59) ;  /* 0xffffffa800e87947 */ /* 0x000fea000383ffff */
.L_x_63:
[----:B------:R-:W-:-:S07]  /*9660*/  MOV R0, UR4 ;  /* 0x0000000400007c02 */ /* 0x000fce0008000f00 */
.L_x_151:
[----:B-1----:R1:W3:Y:S02]  /*9670*/  SYNCS.PHASECHK.TRANS64.TRYWAIT P0, [R0+URZ], R2 ;  /* 0x00000002000075a7 */ /* 0x0022e400080011ff */
[----:B---3--:R-:W-:Y:S05]  /*9680*/  @!P0 NANOSLEEP.SYNCS 0x989680 ;  /* 0x009896800000895d */ /* 0x008fea0003900000 */
[----:B------:R-:W3:Y:S02]  /*9690*/  @!P0 SYNCS.PHASECHK.TRANS64 P0, [R0+URZ], R2 ;  /* 0x00000002000085a7 */ /* 0x000ee400080010ff */
[----:B---3--:R-:W-:Y:S05]  /*96a0*/  @!P0 BRA `(.L_x_151) ;  /* 0xfffffffc00f08947 */ /* 0x008fea000383ffff */
[----:B------:R-:W-:Y:S05]  /*96b0*/  BRA `(.L_x_152) ;  /* 0xffffffac00d87947 */ /* 0x000fea000383ffff */
.L_x_64:
[----:B------:R-:W-:-:S07]  /*96c0*/  MOV R0, UR4 ;  /* 0x0000000400007c02 */ /* 0x000fce0008000f00 */
.L_x_153:
[----:B-1----:R1:W2:Y:S02]  /*96d0*/  SYNCS.PHASECHK.TRANS64.TRYWAIT P0, [R0+URZ], R2 ;  /* 0x00000002000075a7 */ /* 0x0022a400080011ff */
[----:B--2---:R-:W-:Y:S05]  /*96e0*/  @!P0 NANOSLEEP.SYNCS 0x989680 ;  /* 0x009896800000895d */ /* 0x004fea0003900000 */
[----:B------:R-:W2:Y:S02]  /*96f0*/  @!P0 SYNCS.PHASECHK.TRANS64 P0, [R0+URZ], R2 ;  /* 0x00000002000085a7 */ /* 0x000ea400080010ff */
[----:B--2---:R-:W-:Y:S05]  /*9700*/  @!P0 BRA `(.L_x_153) ;  /* 0xfffffffc00f08947 */ /* 0x004fea000383ffff */
[----:B------:R-:W-:Y:S05]  /*9710*/  BRA `(.L_x_154) ;  /* 0xffffffac00e47947 */ /* 0x000fea000383ffff */
.L_x_69:
[----:B------:R-:W-:Y:S07]  /*9720*/  MOV R0, UR24 ;  /* 0x0000001800007c02 */ /* 0x000fee0008000f00 */
.L_x_155:
[----:B-1----:R1:W2:Y:S02]  /*9730*/  SYNCS.PHASECHK.TRANS64.TRYWAIT P0, [R0+URZ+0x100], R4 ;  /* 0x00010004000075a7 */ /* 0x0022a400080011ff */
[----:B--2---:R-:W-:Y:S05]  /*9740*/  @!P0 NANOSLEEP.SYNCS 0x989680 ;  /* 0x009896800000895d */ /* 0x004fea0003900000 */
[----:B------:R-:W2:Y:S02]  /*9750*/  @!P0 SYNCS.PHASECHK.TRANS64 P0, [R0+URZ+0x100], R4 ;  /* 0x00010004000085a7 */ /* 0x000ea400080010ff */
[----:B--2---:R-:W-:Y:S05]  /*9760*/  @!P0 BRA `(.L_x_155) ;  /* 0xfffffffc00f08947 */ /* 0x004fea000383ffff */
[----:B------:R-:W-:Y:S05]  /*9770*/  BRA `(.L_x_156) ;  /* 0xffffffb400a47947 */ /* 0x000fea000383ffff */
.L_x_72:
[----:B------:R-:W-:Y:S07]  /*9780*/  MOV R9, UR24 ;  /* 0x0000001800097c02 */ /* 0x000fee0008000f00 */
.L_x_157:
[----:B-1----:R1:W2:Y:S02]  /*9790*/  SYNCS.PHASECHK.TRANS64.TRYWAIT P1, [R9+URZ+0xf8], R10 ;  /* 0x0000f80a090075a7 */ /* 0x0022a400080211ff */
[----:B--2---:R-:W-:Y:S05]  /*97a0*/  @!P1 NANOSLEEP.SYNCS 0x989680 ;  /* 0x009896800000995d */ /* 0x004fea0003900000 */
[----:B------:R-:W2:Y:S02]  /*97b0*/  @!P1 SYNCS.PHASECHK.TRANS64 P1, [R9+URZ+0xf8], R10 ;  /* 0x0000f80a090095a7 */ /* 0x000ea400080210ff */
[----:B--2---:R-:W-:Y:S05]  /*97c0*/  @!P1 BRA `(.L_x_157) ;  /* 0xfffffffc00f09947 */ /* 0x004fea000383ffff */
[----:B------:R-:W-:Y:S05]  /*97d0*/  BRA `(.L_x_71) ;  /* 0xffffffbc00007947 */ /* 0x000fea000383ffff */
.L_x_75:
[----:B------:R-:W-:Y:S07]  /*97e0*/  MOV R0, UR5 ;  /* 0x0000000500007c02 */ /* 0x000fee0008000f00 */
.L_x_158:
[----:B-1----:R1:W2:Y:S02]  /*97f0*/  SYNCS.PHASECHK.TRANS64.TRYWAIT P1, [R0+URZ+0xd8], R9 ;  /* 0x0000d809000075a7 */ /* 0x0022a400080211ff */
[----:B--2---:R-:W-:Y:S05]  /*9800*/  @!P1 NANOSLEEP.SYNCS 0x989680 ;  /* 0x009896800000995d */ /* 0x004fea0003900000 */
[----:B------:R-:W2:Y:S02]  /*9810*/  @!P1 SYNCS.PHASECHK.TRANS64 P1, [R0+URZ+0xd8], R9 ;  /* 0x0000d809000095a7 */ /* 0x000ea400080210ff */
[----:B--2---:R-:W-:Y:S05]  /*9820*/  @!P1 BRA `(.L_x_158) ;  /* 0xfffffffc00f09947 */ /* 0x004fea000383ffff */
[----:B------:R-:W-:Y:S05]  /*9830*/  BRA `(.L_x_159) ;  /* 0xffffffc0006c7947 */ /* 0x000fea000383ffff */
.L_x_76:
[----:B------:R-:W-:Y:S07]  /*9840*/  MOV R0, UR4 ;  /* 0x0000000400007c02 */ /* 0x000fee0008000f00 */
.L_x_160:
[----:B-1----:R1:W2:Y:S02]  /*9850*/  SYNCS.PHASECHK.TRANS64.TRYWAIT P0, [R0+URZ+0xd8], R9 ;  /* 0x0000d809000075a7 */ /* 0x0022a400080011ff */
[----:B--2---:R-:W-:Y:S05]  /*9860*/  @!P0 NANOSLEEP.SYNCS 0x989680 ;  /* 0x009896800000895d */ /* 0x004fea0003900000 */
[----:B------:R-:W2:Y:S02]  /*9870*/  @!P0 SYNCS.PHASECHK.TRANS64 P0, [R0+URZ+0xd8], R9 ;  /* 0x0000d809000085a7 */ /* 0x000ea400080010ff */
[----:B--2---:R-:W-:Y:S05]  /*9880*/  @!P0 BRA `(.L_x_160) ;  /* 0xfffffffc00f08947 */ /* 0x004fea000383ffff */
[----:B------:R-:W-:Y:S05]  /*9890*/  BRA `(.L_x_161) ;  /* 0xffffffc000d87947 */ /* 0x000fea000383ffff */
.L_x_78:
[----:B------:R-:W-:-:S07]  /*98a0*/  MOV R0, UR4 ;  /* 0x0000000400007c02 */ /* 0x000fce0008000f00 */
.L_x_162:
[----:B--2---:R2:W3:Y:S02]  /*98b0*/  SYNCS.PHASECHK.TRANS64.TRYWAIT P0, [R0+URZ], R2 ;  /* 0x00000002000075a7 */ /* 0x0044e400080011ff */
[----:B---3--:R-:W-:Y:S05]  /*98c0*/  @!P0 NANOSLEEP.SYNCS 0x989680 ;  /* 0x009896800000895d */ /* 0x008fea0003900000 */
[----:B------:R-:W3:Y:S02]  /*98d0*/  @!P0 SYNCS.PHASECHK.TRANS64 P0, [R0+URZ], R2 ;  /* 0x00000002000085a7 */ /* 0x000ee400080010ff */
[----:B---3--:R-:W-:Y:S05]  /*98e0*/  @!P0 BRA `(.L_x_162) ;  /* 0xfffffffc00f08947 */ /* 0x008fea000383ffff */
[----:B------:R-:W-:Y:S05]  /*98f0*/  BRA `(.L_x_163) ;  /* 0xffffffc4005c7947 */ /* 0x000fea000383ffff */
.L_x_79:
[----:B--2---:R2:W3:Y:S02]  /*9900*/  SYNCS.PHASECHK.TRANS64.TRYWAIT P0, [R2+URZ], R3 ;  /* 0x00000003020075a7 */ /* 0x0044e400080011ff */
[----:B---3--:R-:W-:Y:S05]  /*9910*/  @!P0 NANOSLEEP.SYNCS 0x989680 ;  /* 0x009896800000895d */ /* 0x008fea0003900000 */
[----:B------:R-:W3:Y:S02]  /*9920*/  @!P0 SYNCS.PHASECHK.TRANS64 P0, [R2+URZ], R3 ;  /* 0x00000003020085a7 */ /* 0x000ee400080010ff */
[----:B---3--:R-:W-:Y:S05]  /*9930*/  @!P0 BRA `(.L_x_79) ;  /* 0xfffffffc00f08947 */ /* 0x008fea000383ffff */
[----:B------:R-:W-:Y:S05]  /*9940*/  BRA `(.L_x_164) ;  /* 0xffffffc400887947 */ /* 0x000fea000383ffff */
.L_x_81:
[----:B------:R-:W-:Y:S07]  /*9950*/  MOV R0, UR50 ;  /* 0x0000003200007c02 */ /* 0x000fee0008000f00 */
.L_x_165:
[----:B-1----:R1:W2:Y:S02]  /*9960*/  SYNCS.PHASECHK.TRANS64.TRYWAIT P0, [R0+URZ+0x100], R2 ;  /* 0x00010002000075a7 */ /* 0x0022a400080011ff */
[----:B--2---:R-:W-:Y:S05]  /*9970*/  @!P0 NANOSLEEP.SYNCS 0x989680 ;  /* 0x009896800000895d */ /* 0x004fea0003900000 */
[----:B------:R-:W2:Y:S02]  /*9980*/  @!P0 SYNCS.PHASECHK.TRANS64 P0, [R0+URZ+0x100], R2 ;  /* 0x00010002000085a7 */ /* 0x000ea400080010ff */
[----:B--2---:R-:W-:Y:S05]  /*9990*/  @!P0 BRA `(.L_x_165) ;  /* 0xfffffffc00f08947 */ /* 0x004fea000383ffff */
[----:B------:R-:W-:Y:S05]  /*99a0*/  BRA `(.L_x_166) ;  /* 0xffffffc800747947 */ /* 0x000fea000383ffff */
.L_x_91:
[----:B-1----:R1:W2:Y:S02]  /*99b0*/  SYNCS.PHASECHK.TRANS64.TRYWAIT P1, [R3+URZ+0xc0], R2 ;  /* 0x0000c002030075a7 */ /* 0x0022a400080211ff */
[----:B--2---:R-:W-:Y:S05]  /*99c0*/  @!P1 NANOSLEEP.SYNCS 0x989680 ;  /* 0x009896800000995d */ /* 0x004fea0003900000 */
[----:B------:R-:W2:Y:S02]  /*99d0*/  @!P1 SYNCS.PHASECHK.TRANS64 P1, [R3+URZ+0xc0], R2 ;  /* 0x0000c002030095a7 */ /* 0x000ea400080210ff */
[----:B--2---:R-:W-:Y:S05]  /*99e0*/  @!P1 BRA `(.L_x_91) ;  /* 0xfffffffc00f09947 */ /* 0x004fea000383ffff */
[----:B------:R-:W-:Y:S05]  /*99f0*/  BRA `(.L_x_90) ;  /* 0xffffffdc003c7947 */ /* 0x000fea000383ffff */
.L_x_93:
[----:B--2---:R2:W4:Y:S02]  /*9a00*/  SYNCS.PHASECHK.TRANS64.TRYWAIT P0, [R73+URZ+0x110], R0 ;  /* 0x00011000490075a7 */ /* 0x00452400080011ff */
[----:B----4-:R-:W-:Y:S05]  /*9a10*/  @!P0 NANOSLEEP.SYNCS 0x989680 ;  /* 0x009896800000895d */ /* 0x010fea0003900000 */
[----:B------:R-:W4:Y:S02]  /*9a20*/  @!P0 SYNCS.PHASECHK.TRANS64 P0, [R73+URZ+0x110], R0 ;  /* 0x00011000490085a7 */ /* 0x000f2400080010ff */
[----:B----4-:R-:W-:Y:S05]  /*9a30*/  @!P0 BRA `(.L_x_93) ;  /* 0xfffffffc00f08947 */ /* 0x010fea000383ffff */
[----:B------:R-:W-:Y:S05]  /*9a40*/  BRA `(.L_x_92) ;  /* 0xffffffdc00b87947 */ /* 0x000fea000383ffff */
.L_x_104:
[----:B-1----:R1:W2:Y:S02]  /*9a50*/  SYNCS.PHASECHK.TRANS64.TRYWAIT P0, [R3+URZ+0xc0], R74 ;  /* 0x0000c04a030075a7 */ /* 0x0022a400080011ff */
[----:B--2---:R-:W-:Y:S05]  /*9a60*/  @!P0 NANOSLEEP.SYNCS 0x989680 ;  /* 0x009896800000895d */ /* 0x004fea0003900000 */
[----:B------:R-:W2:Y:S02]  /*9a70*/  @!P0 SYNCS.PHASECHK.TRANS64 P0, [R3+URZ+0xc0], R74 ;  /* 0x0000c04a030085a7 */ /* 0x000ea400080010ff */
[----:B--2---:R-:W-:Y:S05]  /*9a80*/  @!P0 BRA `(.L_x_104) ;  /* 0xfffffffc00f08947 */ /* 0x004fea000383ffff */
[----:B------:R-:W-:Y:S05]  /*9a90*/  BRA `(.L_x_103) ;  /* 0xffffffe800087947 */ /* 0x000fea000383ffff */
        .weak           $__internal_0_$__cuda_sm10x_tcgen05_guardrail_trap_col_being_dealloced_not_returned_by_alloc
        .type           $__internal_0_$__cuda_sm10x_tcgen05_guardrail_trap_col_being_dealloced_not_returned_by_alloc,@function
        .size           $__internal_0_$__cuda_sm10x_tcgen05_guardrail_trap_col_being_dealloced_not_returned_by_alloc,($__internal_1_$__cuda_sm10x_tcgen05_guardrail_trap_phase_invalid_during_alloc - $__internal_0_$__cuda_sm10x_tcgen05_guardrail_trap_col_being_dealloced_not_returned_by_alloc)
$__internal_0_$__cuda_sm10x_tcgen05_guardrail_trap_col_being_dealloced_not_returned_by_alloc:
[----:B------:R-:W-:Y:S05]  /*9aa0*/  BPT.TRAP 0x1 ;  /* 0x000000040000795c */ /* 0x000fea0000300000 */
[----:B------:R-:W-:-:S04]  /*9ab0*/  MOV R3, 0x0 ;  /* 0x0000000000037802 */ /* 0x000fc80000000f00 */
[----:B------:R-:W-:Y:S05]  /*9ac0*/  RET.REL.NODEC R2 `(_ZN7cutlass13device_kernelINS_4conv6kernel13ConvUniversalINS1_16ConvProblemShapeILNS1_8OperatorE2ELi3EEENS1_10collective14CollectiveConvINS1_47MainloopSm100TmaUmmaWarpSpecializedImplicitGemmILS5_2ELi12ELi3ELi1ELi2EN4cute5tupleIJNSA_1CILi1EEESD_SD_EEEEENSB_IJNSC_ILi64EEENSB_IJSG_EEENSB_IJNSC_ILi32EEEEEEEEENS_10tfloat32_tESL_NSA_8TiledMMAINSA_8MMA_AtomIJNSA_17SM100_MMA_TF32_SSISL_SL_fLi64ELi64ELNSA_4UMMA5MajorE1ELSQ_1ELNSP_7ScaleInE0ELSR_0EEEEEENSA_6LayoutISE_NSB_IJNSC_ILi0EEESV_SV_EEEEENSB_IJNSA_10UnderscoreESY_SY_EEEEENS7_6detail27Sm100ImplicitGemmTileTraitsINSA_13SM90_TMA_LOADENSA_14ComposedLayoutINSA_7SwizzleILi2ELi5ELi2EEENSA_18smem_ptr_flag_bitsILi32EEENSU_INSB_IJSI_NSC_ILi4EEEEEENSB_IJSD_SI_EEEEEEEvEENS12_INSA_20SM90_TMA_LOAD_IM2COLES1D_vEEEENS_8epilogue10collective18CollectiveEpilogueINS1I_23Sm100TmaWarpSpecializedILi3ELi2ELi16ELb1ELb0EEEJSK_NSB_IJNSU_ISG_SD_EENSU_ISI_SD_EEEEESL_NSB_IJlNSB_IJSD_lllEEESV_EEESL_S1R_NS1I_6fusion15FusionCallbacksIS1M_NS1S_17LinearCombinationISL_fSL_fLNS_15FloatRoundStyleE2EEESK_S1P_JEEENSA_5SM1004TMEM4LOAD26SM100_TMEM_LOAD_16dp128b8xES13_NS14_INS15_ILi3ELi4ELi3EEES18_NSU_INSB_IJNSC_ILi8EEESI_EEENSB_IJSI_SD_EEEEEEENSA_17SM75_U32x4_LDSM_NENSA_14SM90_TMA_STOREES27_NSA_17SM90_U32x4_STSM_NENSA_39AutoVectorizingCopyWithAssumedAlignmentILi128EEEEEEvvEEEEvNT_6ParamsE) ;  /* 0xffffff64024c7950 */ /* 0x000fea0003c3ffff */
        .weak           $__internal_1_$__cuda_sm10x_tcgen05_guardrail_trap_phase_invalid_during_alloc
        .type           $__internal_1_$__cuda_sm10x_tcgen05_guardrail_trap_phase_invalid_during_alloc,@function
        .size           $__internal_1_$__cuda_sm10x_tcgen05_guardrail_trap_phase_invalid_during_alloc,($__internal_2_$__cuda_sm10x_tcgen05_guardrail_trap_unallocated_columns_being_dealloced - $__internal_1_$__cuda_sm10x_tcgen05_guardrail_trap_phase_invalid_during_alloc)
$__internal_1_$__cuda_sm10x_tcgen05_guardrail_trap_phase_invalid_during_alloc:
[----:B------:R-:W-:Y:S05]  /*9ad0*/  BPT.TRAP 0x1 ;  /* 0x000000040000795c */ /* 0x000fea0000300000 */
[----:B------:R-:W-:-:S04]  /*9ae0*/  HFMA2 R3, -RZ, RZ, 0, 0 ;  /* 0x00000000ff037431 */ /* 0x000fc800000001ff */
[----:B------:R-:W-:Y:S05]  /*9af0*/  RET.REL.NODEC R2 `(_ZN7cutlass13device_kernelINS_4conv6kernel13ConvUniversalINS1_16ConvProblemShapeILNS1_8OperatorE2ELi3EEENS1_10collective14CollectiveConvINS1_47MainloopSm100TmaUmmaWarpSpecializedImplicitGemmILS5_2ELi12ELi3ELi1ELi2EN4cute5tupleIJNSA_1CILi1EEESD_SD_EEEEENSB_IJNSC_ILi64EEENSB_IJSG_EEENSB_IJNSC_ILi32EEEEEEEEENS_10tfloat32_tESL_NSA_8TiledMMAINSA_8MMA_AtomIJNSA_17SM100_MMA_TF32_SSISL_SL_fLi64ELi64ELNSA_4UMMA5MajorE1ELSQ_1ELNSP_7ScaleInE0ELSR_0EEEEEENSA_6LayoutISE_NSB_IJNSC_ILi0EEESV_SV_EEEEENSB_IJNSA_10UnderscoreESY_SY_EEEEENS7_6detail27Sm100ImplicitGemmTileTraitsINSA_13SM90_TMA_LOADENSA_14ComposedLayoutINSA_7SwizzleILi2ELi5ELi2EEENSA_18smem_ptr_flag_bitsILi32EEENSU_INSB_IJSI_NSC_ILi4EEEEEENSB_IJSD_SI_EEEEEEEvEENS12_INSA_20SM90_TMA_LOAD_IM2COLES1D_vEEEENS_8epilogue10collective18CollectiveEpilogueINS1I_23Sm100TmaWarpSpecializedILi3ELi2ELi16ELb1ELb0EEEJSK_NSB_IJNSU_ISG_SD_EENSU_ISI_SD_EEEEESL_NSB_IJlNSB_IJSD_lllEEESV_EEESL_S1R_NS1I_6fusion15FusionCallbacksIS1M_NS1S_17LinearCombinationISL_fSL_fLNS_15FloatRoundStyleE2EEESK_S1P_JEEENSA_5SM1004TMEM4LOAD26SM100_TMEM_LOAD_16dp128b8xES13_NS14_INS15_ILi3ELi4ELi3EEES18_NSU_INSB_IJNSC_ILi8EEESI_EEENSB_IJSI_SD_EEEEEEENSA_17SM75_U32x4_LDSM_NENSA_14SM90_TMA_STOREES27_NSA_17SM90_U32x4_STSM_NENSA_39AutoVectorizingCopyWithAssumedAlignmentILi128EEEEEEvvEEEEvNT_6ParamsE) ;  /* 0xffffff6402407950 */ /* 0x000fea0003c3ffff */
        .weak           $__internal_2_$__cuda_sm10x_tcgen05_guardrail_trap_unallocated_columns_being_dealloced
        .type           $__internal_2_$__cuda_sm10x_tcgen05_guardrail_trap_unallocated_columns_being_dealloced,@function
        .size           $__internal_2_$__cuda_sm10x_tcgen05_guardrail_trap_unallocated_columns_being_dealloced,(.L_x_168 - $__internal_2_$__cuda_sm10x_tcgen05_guardrail_trap_unallocated_columns_being_dealloced)
$__internal_2_$__cuda_sm10x_tcgen05_guardrail_trap_unallocated_columns_being_dealloced:
[----:B------:R-:W-:Y:S05]  /*9b00*/  BPT.TRAP 0x1 ;  /* 0x000000040000795c */ /* 0x000fea0000300000 */
[----:B------:R-:W-:-:S04]  /*9b10*/  MOV R3, 0x0 ;  /* 0x0000000000037802 */ /* 0x000fc80000000f00 */
[----:B------:R-:W-:Y:S05]  /*9b20*/  RET.REL.NODEC R2 `(_ZN7cutlass13device_kernelINS_4conv6kernel13ConvUniversalINS1_16ConvProblemShapeILNS1_8OperatorE2ELi3EEENS1_10collective14CollectiveConvINS1_47MainloopSm100TmaUmmaWarpSpecializedImplicitGemmILS5_2ELi12ELi3ELi1ELi2EN4cute5tupleIJNSA_1CILi1EEESD_SD_EEEEENSB_IJNSC_ILi64EEENSB_IJSG_EEENSB_IJNSC_ILi32EEEEEEEEENS_10tfloat32_tESL_NSA_8TiledMMAINSA_8MMA_AtomIJNSA_17SM100_MMA_TF32_SSISL_SL_fLi64ELi64ELNSA_4UMMA5MajorE1ELSQ_1ELNSP_7ScaleInE0ELSR_0EEEEEENSA_6LayoutISE_NSB_IJNSC_ILi0EEESV_SV_EEEEENSB_IJNSA_10UnderscoreESY_SY_EEEEENS7_6detail27Sm100ImplicitGemmTileTraitsINSA_13SM90_TMA_LOADENSA_14ComposedLayoutINSA_7SwizzleILi2ELi5ELi2EEENSA_18smem_ptr_flag_bitsILi32EEENSU_INSB_IJSI_NSC_ILi4EEEEEENSB_IJSD_SI_EEEEEEEvEENS12_INSA_20SM90_TMA_LOAD_IM2COLES1D_vEEEENS_8epilogue10collective18CollectiveEpilogueINS1I_23Sm100TmaWarpSpecializedILi3ELi2ELi16ELb1ELb0EEEJSK_NSB_IJNSU_ISG_SD_EENSU_ISI_SD_EEEEESL_NSB_IJlNSB_IJSD_lllEEESV_EEESL_S1R_NS1I_6fusion15FusionCallbacksIS1M_NS1S_17LinearCombinationISL_fSL_fLNS_15FloatRoundStyleE2EEESK_S1P_JEEENSA_5SM1004TMEM4LOAD26SM100_TMEM_LOAD_16dp128b8xES13_NS14_INS15_ILi3ELi4ELi3EEES18_NSU_INSB_IJNSC_ILi8EEESI_EEENSB_IJSI_SD_EEEEEEENSA_17SM75_U32x4_LDSM_NENSA_14SM90_TMA_STOREES27_NSA_17SM90_U32x4_STSM_NENSA_39AutoVectorizingCopyWithAssumedAlignmentILi128EEEEEEvvEEEEvNT_6ParamsE) ;  /* 0xffffff6402347950 */ /* 0x000fea0003c3ffff */
.L_x_167:
[----:B------:R-:W-:-:S00]  /*9b30*/  BRA `(.L_x_167) ;  /* 0xfffffffc00fc7947 */ /* 0x000fc0000383ffff */
[----:B------:R-:W-:-:S00]  /*9b40*/  NOP ;  /* 0x0000000000007918 */ /* 0x000fc00000000000 */
        /* <DEDUP_REMOVED lines=11> */
.L_x_168:


//--------------------- .nv.global.init           --------------------------
	.section	.nv.global.init,"aw",@progbits
.nv.global.init:
	.type		$str$29,@object
	.size		$str$29,($str$30 - $str$29)
$str$29:
        /*0000*/ 	.byte	0x28, 0x61, 0x64, 0x64, 0x72, 0x65, 0x73, 0x73, 0x20, 0x26, 0x20, 0x6d, 0x61, 0x73, 0x6b, 0x29
        /*0010*/ 	.byte	0x20, 0x3d, 0x3d, 0x20, 0x30, 0x00
	.type		$str$30,@object
	.size		$str$30,($str$28 - $str$30)
$str$30:
        /*0016*/ 	.byte	0x2f, 0x74, 0x6d, 0x70, 0x2f, 0x63, 0x75, 0x74, 0x6c, 0x61, 0x73, 0x73, 0x5f, 0x73, 0x77, 0x65
        /*0026*/ 	.byte	0x65, 0x70, 0x5f, 0x73, 0x72, 0x63, 0x2f, 0x69, 0x6e, 0x63, 0x6c, 0x75, 0x64, 0x65, 0x2f, 0x63
        /*0036*/ 	.byte	0x75, 0x74, 0x65, 0x2f, 0x70, 0x6f, 0x69, 0x6e, 0x74, 0x65, 0x72, 0x5f, 0x66, 0x6c, 0x61, 0x67
        /*0046*/ 	.byte	0x67, 0x65, 0x64, 0x2e, 0x68, 0x70, 0x70, 0x00
	.type		$str$28,@object
	.size		$str$28,($str$27 - $str$28)
$str$28:
        /*004e*/ 	.byte	0x2f, 0x74, 0x6d, 0x70, 0x2f, 0x63, 0x75, 0x74, 0x6c, 0x61, 0x73, 0x73, 0x5f, 0x73, 0x77, 0x65
        /*005e*/ 	.byte	0x65, 0x70, 0x5f, 0x73, 0x72, 0x63, 0x2f, 0x69, 0x6e, 0x63, 0x6c, 0x75, 0x64, 0x65, 0x2f, 0x63
        /*006e*/ 	.byte	0x75, 0x74, 0x65, 0x2f, 0x61, 0x74, 0x6f, 0x6d, 0x2f, 0x63, 0x6f, 0x70, 0x79, 0x5f, 0x74, 0x72
        /*007e*/ 	.byte	0x61, 0x69, 0x74, 0x73, 0x5f, 0x73, 0x6d, 0x31, 0x30, 0x30, 0x2e, 0x68, 0x70, 0x70, 0x00
	.type		$str$27,@object
	.size		$str$27,(__unnamed_1 - $str$27)
$str$27:
        /*008d*/ 	.byte	0x28, 0x28, 0x75, 0x69, 0x6e, 0x74, 0x33, 0x32, 0x5f, 0x74, 0x28, 0x74, 0x68, 0x72, 0x65, 0x61
        /*009d*/ 	.byte	0x64, 0x49, 0x64, 0x78, 0x2e, 0x78, 0x29, 0x20, 0x2f, 0x20, 0x33, 0x32, 0x29, 0x20, 0x25, 0x20
        /*00ad*/ 	.byte	0x34, 0x29, 0x20, 0x3d, 0x3d, 0x20, 0x28, 0x28, 0x28, 0x74, 0x6d, 0x65, 0x6d, 0x5f, 0x61, 0x64
        /*00bd*/ 	.byte	0x64, 0x72, 0x20, 0x3e, 0x3e, 0x20, 0x31, 0x36, 0x29, 0x20, 0x2f, 0x20, 0x33, 0x32, 0x29, 0x20
        /*00cd*/ 	.byte	0x25, 0x20, 0x34, 0x29, 0x00
	.type		__unnamed_1,@object
	.size		__unnamed_1,(__unnamed_2 - __unnamed_1)
__unnamed_1:
        /*00d2*/ 	.byte	0x61, 0x75, 0x74, 0x6f, 0x20, 0x63, 0x75, 0x74, 0x65, 0x3a, 0x3a, 0x61, 0x73, 0x5f, 0x70, 0x6f
        /* <DEDUP_REMOVED lines=24> */
        /*0262*/ 	.byte	0x30, 0x34, 0x38, 0x3e, 0x3e, 0x3e, 0x3e, 0x5d, 0x00
	.type		__unnamed_2,@object
	.size		__unnamed_2,(.L_2 - __unnamed_2)
__unnamed_2:
        /* <DEDUP_REMOVED lines=45> */
        /*053b*/ 	.byte	0x3e, 0x3e, 0x3e, 0x5d, 0x00
.L_2:


//--------------------- .nv.shared._ZN7cutlass13device_kernelINS_4conv6kernel13ConvUniversalINS1_16ConvProblemShapeILNS1_8OperatorE2ELi3EEENS1_10collective14CollectiveConvINS1_47MainloopSm100TmaUmmaWarpSpecializedImplicitGemmILS5_2ELi12ELi3ELi1ELi2EN4cute5tupleIJNSA_1CILi1EEESD_SD_EEEEENSB_IJNSC_ILi64EEENSB_IJSG_EEENSB_IJNSC_ILi32EEEEEEEEENS_10tfloat32_tESL_NSA_8TiledMMAINSA_8MMA_AtomIJNSA_17SM100_MMA_TF32_SSISL_SL_fLi64ELi64ELNSA_4UMMA5MajorE1ELSQ_1ELNSP_7ScaleInE0ELSR_0EEEEEENSA_6LayoutISE_NSB_IJNSC_ILi0EEESV_SV_EEEEENSB_IJNSA_10UnderscoreESY_SY_EEEEENS7_6detail27Sm100ImplicitGemmTileTraitsINSA_13SM90_TMA_LOADENSA_14ComposedLayoutINSA_7SwizzleILi2ELi5ELi2EEENSA_18smem_ptr_flag_bitsILi32EEENSU_INSB_IJSI_NSC_ILi4EEEEEENSB_IJSD_SI_EEEEEEEvEENS12_INSA_20SM90_TMA_LOAD_IM2COLES1D_vEEEENS_8epilogue10collective18CollectiveEpilogueINS1I_23Sm100TmaWarpSpecializedILi3ELi2ELi16ELb1ELb0EEEJSK_NSB_IJNSU_ISG_SD_EENSU_ISI_SD_EEEEESL_NSB_IJlNSB_IJSD_lllEEESV_EEESL_S1R_NS1I_6fusion15FusionCallbacksIS1M_NS1S_17LinearCombinationISL_fSL_fLNS_15FloatRoundStyleE2EEESK_S1P_JEEENSA_5SM1004TMEM4LOAD26SM100_TMEM_LOAD_16dp128b8xES13_NS14_INS15_ILi3ELi4ELi3EEES18_NSU_INSB_IJNSC_ILi8EEESI_EEENSB_IJSI_SD_EEEEEEENSA_17SM75_U32x4_LDSM_NENSA_14SM90_TMA_STOREES27_NSA_17SM90_U32x4_STSM_NENSA_39AutoVectorizingCopyWithAssumedAlignmentILi128EEEEEEvvEEEEvNT_6ParamsE --------------------------
	.section	.nv.shared._ZN7cutlass13device_kernelINS_4conv6kernel13ConvUniversalINS1_16ConvProblemShapeILNS1_8OperatorE2ELi3EEENS1_10collective14CollectiveConvINS1_47MainloopSm100TmaUmmaWarpSpecializedImplicitGemmILS5_2ELi12ELi3ELi1ELi2EN4cute5tupleIJNSA_1CILi1EEESD_SD_EEEEENSB_IJNSC_ILi64EEENSB_IJSG_EEENSB_IJNSC_ILi32EEEEEEEEENS_10tfloat32_tESL_NSA_8TiledMMAINSA_8MMA_AtomIJNSA_17SM100_MMA_TF32_SSISL_SL_fLi64ELi64ELNSA_4UMMA5MajorE1ELSQ_1ELNSP_7ScaleInE0ELSR_0EEEEEENSA_6LayoutISE_NSB_IJNSC_ILi0EEESV_SV_EEEEENSB_IJNSA_10UnderscoreESY_SY_EEEEENS7_6detail27Sm100ImplicitGemmTileTraitsINSA_13SM90_TMA_LOADENSA_14ComposedLayoutINSA_7SwizzleILi2ELi5ELi2EEENSA_18smem_ptr_flag_bitsILi32EEENSU_INSB_IJSI_NSC_ILi4EEEEEENSB_IJSD_SI_EEEEEEEvEENS12_INSA_20SM90_TMA_LOAD_IM2COLES1D_vEEEENS_8epilogue10collective18CollectiveEpilogueINS1I_23Sm100TmaWarpSpecializedILi3ELi2ELi16ELb1ELb0EEEJSK_NSB_IJNSU_ISG_SD_EENSU_ISI_SD_EEEEESL_NSB_IJlNSB_IJSD_lllEEESV_EEESL_S1R_NS1I_6fusion15FusionCallbacksIS1M_NS1S_17LinearCombinationISL_fSL_fLNS_15FloatRoundStyleE2EEESK_S1P_JEEENSA_5SM1004TMEM4LOAD26SM100_TMEM_LOAD_16dp128b8xES13_NS14_INS15_ILi3ELi4ELi3EEES18_NSU_INSB_IJNSC_ILi8EEESI_EEENSB_IJSI_SD_EEEEEEENSA_17SM75_U32x4_LDSM_NENSA_14SM90_TMA_STOREES27_NSA_17SM90_U32x4_STSM_NENSA_39AutoVectorizingCopyWithAssumedAlignmentILi128EEEEEEvvEEEEvNT_6ParamsE,"aw",@nobits
	.sectionflags	@""
	.align	16
	.zero		1024


//--------------------- .nv.shared.reserved.0     --------------------------
	.section	.nv.shared.reserved.0,"aw",@nobits
	.weak		__nv_reservedSMEM_offset_0_alias
	.size		__nv_reservedSMEM_offset_0_alias, 0, 64
	.other		__nv_reservedSMEM_offset_0_alias,@"STO_CUDA_RESERVED_SHARED STV_DEFAULT"
__nv_reservedSMEM_offset_0_alias:
	.zero		0
.nv.shared.reserved.0:
	.zero		64
	.weak		__nv_reservedSMEM_tcgen05_partition
	.type		__nv_reservedSMEM_tcgen05_partition,@object
	.size		__nv_reservedSMEM_tcgen05_partition,(.L_0 - __nv_reservedSMEM_tcgen05_partition)
__nv_reservedSMEM_tcgen05_partition:
	.zero		32
.L_0:


//--------------------- .nv.global                --------------------------
	.section	.nv.global,"aw",@nobits
.nv.global:
	.type		_ZN39_INTERNAL_6e2a7137_4_k_cu_60d8664a_40934cute1_E,@object
	.size		_ZN39_INTERNAL_6e2a7137_4_k_cu_60d8664a_40934cute1_E,(_ZN39_INTERNAL_6e2a7137_4_k_cu_60d8664a_40934cuda3std3__45__cpo6cbeginE - _ZN39_INTERNAL_6e2a7137_4_k_cu_60d8664a_40934cute1_E)
_ZN39_INTERNAL_6e2a7137_4_k_cu_60d8664a_40934cute1_E:
	.zero		1
	.type		_ZN39_INTERNAL_6e2a7137_4_k_cu_60d8664a_40934cuda3std3__45__cpo6cbeginE,@object
	.size		_ZN39_INTERNAL_6e2a7137_4_k_cu_60d8664a_40934cuda3std3__45__cpo6cbeginE,(_ZN39_INTERNAL_6e2a7137_4_k_cu_60d8664a_40934cuda3std3__48in_placeE - _ZN39_INTERNAL_6e2a7137_4_k_cu_60d8664a_40934cuda3std3__45__cpo6cbeginE)
_ZN39_INTERNAL_6e2a7137_4_k_cu_60d8664a_40934cuda3std3__45__cpo6cbeginE:
	.zero		1
	.type		_ZN39_INTERNAL_6e2a7137_4_k_cu_60d8664a_40934cuda3std3__48in_placeE,@object
	.size		_ZN39_INTERNAL_6e2a7137_4_k_cu_60d8664a_40934cuda3std3__48in_placeE,(_ZN39_INTERNAL_6e2a7137_4_k_cu_60d8664a_40934cuda3std6ranges3__45__cpo9iter_moveE - _ZN39_INTERNAL_6e2a7137_4_k_cu_60d8664a_40934cuda3std3__48in_placeE)
_ZN39_INTERNAL_6e2a7137_4_k_cu_60d8664a_40934cuda3std3__48in_placeE:
	.zero		1
	.type		_ZN39_INTERNAL_6e2a7137_4_k_cu_60d8664a_40934cuda3std6ranges3__45__cpo9iter_moveE,@object
	.size		_ZN39_INTERNAL_6e2a7137_4_k_cu_60d8664a_40934cuda3std6ranges3__45__cpo9iter_moveE,(_ZN39_INTERNAL_6e2a7137_4_k_cu_60d8664a_40934cuda3std3__45__cpo5beginE - _ZN39_INTERNAL_6e2a7137_4_k_cu_60d8664a_40934cuda3std6ranges3__45__cpo9iter_moveE)
_ZN39_INTERNAL_6e2a7137_4_k_cu_60d8664a_40934cuda3std6ranges3__45__cpo9iter_moveE:
	.zero		1
	.type		_ZN39_INTERNAL_6e2a7137_4_k_cu_60d8664a_40934cuda3std3__45__cpo5beginE,@object
	.size		_ZN39_INTERNAL_6e2a7137_4_k_cu_60d8664a_40934cuda3std3__45__cpo5beginE,(_ZN39_INTERNAL_6e2a7137_4_k_cu_60d8664a_40934cuda3std3__441_GLOBAL__N__6e2a7137_4_k_cu_60d8664a_40936ignoreE - _ZN39_INTERNAL_6e2a7137_4_k_cu_60d8664a_40934cuda3std3__45__cpo5beginE)
_ZN39_INTERNAL_6e2a7137_4_k_cu_60d8664a_40934cuda3std3__45__cpo5beginE:
	.zero		1
	.type		_ZN39_INTERNAL_6e2a7137_4_k_cu_60d8664a_40934cuda3std3__441_GLOBAL__N__6e2a7137_4_k_cu_60d8664a_40936ignoreE,@object
	.size		_ZN39_INTERNAL_6e2a7137_4_k_cu_60d8664a_40934cuda3std3__441_GLOBAL__N__6e2a7137_4_k_cu_60d8664a_40936ignoreE,(_ZN39_INTERNAL_6e2a7137_4_k_cu_60d8664a_40934cute7productE - _ZN39_INTERNAL_6e2a7137_4_k_cu_60d8664a_40934cuda3std3__441_GLOBAL__N__6e2a7137_4_k_cu_60d8664a_40936ignoreE)
_ZN39_INTERNAL_6e2a7137_4_k_cu_60d8664a_40934cuda3std3__441_GLOBAL__N__6e2a7137_4_k_cu_60d8664a_40936ignoreE:
	.zero		1
	.type		_ZN39_INTERNAL_6e2a7137_4_k_cu_60d8664a_40934cute7productE,@object
	.size		_ZN39_INTERNAL_6e2a7137_4_k_cu_60d8664a_40934cute7productE,(_ZN39_INTERNAL_6e2a7137_4_k_cu_60d8664a_40934cuda3std3__45__cpo3endE - _ZN39_INTERNAL_6e2a7137_4_k_cu_60d8664a_40934cute7productE)
_ZN39_INTERNAL_6e2a7137_4_k_cu_60d8664a_40934cute7productE:
	.zero		1
	.type		_ZN39_INTERNAL_6e2a7137_4_k_cu_60d8664a_40934cuda3std3__45__cpo3endE,@object
	.size		_ZN39_INTERNAL_6e2a7137_4_k_cu_60d8664a_40934cuda3std3__45__cpo3endE,(_ZN39_INTERNAL_6e2a7137_4_k_cu_60d8664a_40934cuda3std3__419piecewise_constructE - _ZN39_INTERNAL_6e2a7137_4_k_cu_60d8664a_40934cuda3std3__45__cpo3endE)
_ZN39_INTERNAL_6e2a7137_4_k_cu_60d8664a_40934cuda3std3__45__cpo3endE:
	.zero		1
	.type		_ZN39_INTERNAL_6e2a7137_4_k_cu_60d8664a_40934cuda3std3__419piecewise_constructE,@object
	.size		_ZN39_INTERNAL_6e2a7137_4_k_cu_60d8664a_40934cuda3std3__419piecewise_constructE,(_ZN39_INTERNAL_6e2a7137_4_k_cu_60d8664a_40934cuda3std3__45__cpo4cendE - _ZN39_INTERNAL_6e2a7137_4_k_cu_60d8664a_40934cuda3std3__419piecewise_constructE)
_ZN39_INTERNAL_6e2a7137_4_k_cu_60d8664a_40934cuda3std3__419piecewise_constructE:
	.zero		1
	.type		_ZN39_INTERNAL_6e2a7137_4_k_cu_60d8664a_40934cuda3std3__45__cpo4cendE,@object
	.size		_ZN39_INTERNAL_6e2a7137_4_k_cu_60d8664a_40934cuda3std3__45__cpo4cendE,(_ZN39_INTERNAL_6e2a7137_4_k_cu_60d8664a_40934cuda3std6ranges3__45__cpo4swapE - _ZN39_INTERNAL_6e2a7137_4_k_cu_60d8664a_40934cuda3std3__45__cpo4cendE)
_ZN39_INTERNAL_6e2a7137_4_k_cu_60d8664a_40934cuda3std3__45__cpo4cendE:
	.zero		1
	.type		_ZN39_INTERNAL_6e2a7137_4_k_cu_60d8664a_40934cuda3std6ranges3__45__cpo4swapE,@object
	.size		_ZN39_INTERNAL_6e2a7137_4_k_cu_60d8664a_40934cuda3std6ranges3__45__cpo4swapE,(.L_10 - _ZN39_INTERNAL_6e2a7137_4_k_cu_60d8664a_40934cuda3std6ranges3__45__cpo4swapE)
_ZN39_INTERNAL_6e2a7137_4_k_cu_60d8664a_40934cuda3std6ranges3__45__cpo4swapE:
	.zero		1
.L_10:


//--------------------- .nv.constant0._ZN7cutlass13device_kernelINS_4conv6kernel13ConvUniversalINS1_16ConvProblemShapeILNS1_8OperatorE2ELi3EEENS1_10collective14CollectiveConvINS1_47MainloopSm100TmaUmmaWarpSpecializedImplicitGemmILS5_2ELi12ELi3ELi1ELi2EN4cute5tupleIJNSA_1CILi1EEESD_SD_EEEEENSB_IJNSC_ILi64EEENSB_IJSG_EEENSB_IJNSC_ILi32EEEEEEEEENS_10tfloat32_tESL_NSA_8TiledMMAINSA_8MMA_AtomIJNSA_17SM100_MMA_TF32_SSISL_SL_fLi64ELi64ELNSA_4UMMA5MajorE1ELSQ_1ELNSP_7ScaleInE0ELSR_0EEEEEENSA_6LayoutISE_NSB_IJNSC_ILi0EEESV_SV_EEEEENSB_IJNSA_10UnderscoreESY_SY_EEEEENS7_6detail27Sm100ImplicitGemmTileTraitsINSA_13SM90_TMA_LOADENSA_14ComposedLayoutINSA_7SwizzleILi2ELi5ELi2EEENSA_18smem_ptr_flag_bitsILi32EEENSU_INSB_IJSI_NSC_ILi4EEEEEENSB_IJSD_SI_EEEEEEEvEENS12_INSA_20SM90_TMA_LOAD_IM2COLES1D_vEEEENS_8epilogue10collective18CollectiveEpilogueINS1I_23Sm100TmaWarpSpecializedILi3ELi2ELi16ELb1ELb0EEEJSK_NSB_IJNSU_ISG_SD_EENSU_ISI_SD_EEEEESL_NSB_IJlNSB_IJSD_lllEEESV_EEESL_S1R_NS1I_6fusion15FusionCallbacksIS1M_NS1S_17LinearCombinationISL_fSL_fLNS_15FloatRoundStyleE2EEESK_S1P_JEEENSA_5SM1004TMEM4LOAD26SM100_TMEM_LOAD_16dp128b8xES13_NS14_INS15_ILi3ELi4ELi3EEES18_NSU_INSB_IJNSC_ILi8EEESI_EEENSB_IJSI_SD_EEEEEEENSA_17SM75_U32x4_LDSM_NENSA_14SM90_TMA_STOREES27_NSA_17SM90_U32x4_STSM_NENSA_39AutoVectorizingCopyWithAssumedAlignmentILi128EEEEEEvvEEEEvNT_6ParamsE --------------------------
	.section	.nv.constant0._ZN7cutlass13device_kernelINS_4conv6kernel13ConvUniversalINS1_16ConvProblemShapeILNS1_8OperatorE2ELi3EEENS1_10collective14CollectiveConvINS1_47MainloopSm100TmaUmmaWarpSpecializedImplicitGemmILS5_2ELi12ELi3ELi1ELi2EN4cute5tupleIJNSA_1CILi1EEESD_SD_EEEEENSB_IJNSC_ILi64EEENSB_IJSG_EEENSB_IJNSC_ILi32EEEEEEEEENS_10tfloat32_tESL_NSA_8TiledMMAINSA_8MMA_AtomIJNSA_17SM100_MMA_TF32_SSISL_SL_fLi64ELi64ELNSA_4UMMA5MajorE1ELSQ_1ELNSP_7ScaleInE0ELSR_0EEEEEENSA_6LayoutISE_NSB_IJNSC_ILi0EEESV_SV_EEEEENSB_IJNSA_10UnderscoreESY_SY_EEEEENS7_6detail27Sm100ImplicitGemmTileTraitsINSA_13SM90_TMA_LOADENSA_14ComposedLayoutINSA_7SwizzleILi2ELi5ELi2EEENSA_18smem_ptr_flag_bitsILi32EEENSU_INSB_IJSI_NSC_ILi4EEEEEENSB_IJSD_SI_EEEEEEEvEENS12_INSA_20SM90_TMA_LOAD_IM2COLES1D_vEEEENS_8epilogue10collective18CollectiveEpilogueINS1I_23Sm100TmaWarpSpecializedILi3ELi2ELi16ELb1ELb0EEEJSK_NSB_IJNSU_ISG_SD_EENSU_ISI_SD_EEEEESL_NSB_IJlNSB_IJSD_lllEEESV_EEESL_S1R_NS1I_6fusion15FusionCallbacksIS1M_NS1S_17LinearCombinationISL_fSL_fLNS_15FloatRoundStyleE2EEESK_S1P_JEEENSA_5SM1004TMEM4LOAD26SM100_TMEM_LOAD_16dp128b8xES13_NS14_INS15_ILi3ELi4ELi3EEES18_NSU_INSB_IJNSC_ILi8EEESI_EEENSB_IJSI_SD_EEEEEEENSA_17SM75_U32x4_LDSM_NENSA_14SM90_TMA_STOREES27_NSA_17SM90_U32x4_STSM_NENSA_39AutoVectorizingCopyWithAssumedAlignmentILi128EEEEEEvvEEEEvNT_6ParamsE,"a",@progbits
	.sectionflags	@""
	.align	4
.nv.constant0._ZN7cutlass13device_kernelINS_4conv6kernel13ConvUniversalINS1_16ConvProblemShapeILNS1_8OperatorE2ELi3EEENS1_10collective14CollectiveConvINS1_47MainloopSm100TmaUmmaWarpSpecializedImplicitGemmILS5_2ELi12ELi3ELi1ELi2EN4cute5tupleIJNSA_1CILi1EEESD_SD_EEEEENSB_IJNSC_ILi64EEENSB_IJSG_EEENSB_IJNSC_ILi32EEEEEEEEENS_10tfloat32_tESL_NSA_8TiledMMAINSA_8MMA_AtomIJNSA_17SM100_MMA_TF32_SSISL_SL_fLi64ELi64ELNSA_4UMMA5MajorE1ELSQ_1ELNSP_7ScaleInE0ELSR_0EEEEEENSA_6LayoutISE_NSB_IJNSC_ILi0EEESV_SV_EEEEENSB_IJNSA_10UnderscoreESY_SY_EEEEENS7_6detail27Sm100ImplicitGemmTileTraitsINSA_13SM90_TMA_LOADENSA_14ComposedLayoutINSA_7SwizzleILi2ELi5ELi2EEENSA_18smem_ptr_flag_bitsILi32EEENSU_INSB_IJSI_NSC_ILi4EEEEEENSB_IJSD_SI_EEEEEEEvEENS12_INSA_20SM90_TMA_LOAD_IM2COLES1D_vEEEENS_8epilogue10collective18CollectiveEpilogueINS1I_23Sm100TmaWarpSpecializedILi3ELi2ELi16ELb1ELb0EEEJSK_NSB_IJNSU_ISG_SD_EENSU_ISI_SD_EEEEESL_NSB_IJlNSB_IJSD_lllEEESV_EEESL_S1R_NS1I_6fusion15FusionCallbacksIS1M_NS1S_17LinearCombinationISL_fSL_fLNS_15FloatRoundStyleE2EEESK_S1P_JEEENSA_5SM1004TMEM4LOAD26SM100_TMEM_LOAD_16dp128b8xES13_NS14_INS15_ILi3ELi4ELi3EEES18_NSU_INSB_IJNSC_ILi8EEESI_EEENSB_IJSI_SD_EEEEEEENSA_17SM75_U32x4_LDSM_NENSA_14SM90_TMA_STOREES27_NSA_17SM90_U32x4_STSM_NENSA_39AutoVectorizingCopyWithAssumedAlignmentILi128EEEEEEvvEEEEvNT_6ParamsE:
	.zero		3200


//--------------------- SYMBOLS --------------------------

	.type		.nv.reservedSmem.offset0,@object
	.size		.nv.reservedSmem.offset0,0x4
	.type		.nv.reservedSmem.cap,@object
	.size		.nv.reservedSmem.cap,0x4
	.type		__assertfail,@function
